//
// Generated by NVIDIA NVVM Compiler
//
// Compiler Build ID: CL-36424714
// Cuda compilation tools, release 13.0, V13.0.88
// Based on NVVM 20.0.0
//

.version 9.0
.target sm_100
.address_size 64

	// .globl	_Z10compWithinPfiiPiiS0_S_fi

.visible .entry _Z10compWithinPfiiPiiS0_S_fi(
	.param .u64 .ptr .align 1 _Z10compWithinPfiiPiiS0_S_fi_param_0,
	.param .u32 _Z10compWithinPfiiPiiS0_S_fi_param_1,
	.param .u32 _Z10compWithinPfiiPiiS0_S_fi_param_2,
	.param .u64 .ptr .align 1 _Z10compWithinPfiiPiiS0_S_fi_param_3,
	.param .u32 _Z10compWithinPfiiPiiS0_S_fi_param_4,
	.param .u64 .ptr .align 1 _Z10compWithinPfiiPiiS0_S_fi_param_5,
	.param .u64 .ptr .align 1 _Z10compWithinPfiiPiiS0_S_fi_param_6,
	.param .f32 _Z10compWithinPfiiPiiS0_S_fi_param_7,
	.param .u32 _Z10compWithinPfiiPiiS0_S_fi_param_8
)
{
	.reg .pred 	%p<29>;
	.reg .b32 	%r<172>;
	.reg .b32 	%f<99>;
	.reg .b64 	%rd<106>;

	ld.param.u32 	%r36, [_Z10compWithinPfiiPiiS0_S_fi_param_2];
	ld.param.u32 	%r37, [_Z10compWithinPfiiPiiS0_S_fi_param_4];
	ld.param.u64 	%rd12, [_Z10compWithinPfiiPiiS0_S_fi_param_5];
	ld.param.f32 	%f14, [_Z10compWithinPfiiPiiS0_S_fi_param_7];
	ld.param.u32 	%r38, [_Z10compWithinPfiiPiiS0_S_fi_param_8];
	cvta.to.global.u64 	%rd1, %rd12;
	mov.u32 	%r39, %ctaid.x;
	mov.u32 	%r40, %ntid.x;
	mov.u32 	%r41, %tid.x;
	mad.lo.s32 	%r1, %r39, %r40, %r41;
	mul.f32 	%f1, %f14, %f14;
	setp.ge.s32 	%p1, %r1, %r37;
	@%p1 bra 	$L__BB0_13;
	add.s32 	%r42, %r1, 384;
	max.s32 	%r43, %r37, %r42;
	sub.s32 	%r44, %r43, %r1;
	add.s32 	%r45, %r44, -384;
	setp.ne.s32 	%p2, %r45, 0;
	selp.u32 	%r46, 1, 0, %p2;
	selp.s32 	%r47, -1, 0, %p2;
	add.s32 	%r48, %r45, %r47;
	mul.hi.u32 	%r49, %r48, -1431655765;
	shr.u32 	%r50, %r49, 8;
	add.s32 	%r51, %r50, %r46;
	add.s32 	%r2, %r51, 1;
	setp.lt.u32 	%p3, %r51, 15;
	mov.u32 	%r162, %r1;
	@%p3 bra 	$L__BB0_4;
	and.b32  	%r52, %r2, 67108848;
	neg.s32 	%r160, %r52;
	mov.u32 	%r162, %r1;
$L__BB0_3:
	.pragma "nounroll";
	ld.param.u64 	%rd102, [_Z10compWithinPfiiPiiS0_S_fi_param_3];
	mul.wide.s32 	%rd13, %r162, 4;
	cvta.to.global.u64 	%rd14, %rd102;
	add.s64 	%rd15, %rd14, %rd13;
	ld.global.u32 	%r53, [%rd15];
	mad.lo.s32 	%r54, %r53, %r36, %r38;
	mul.wide.s32 	%rd16, %r54, 4;
	add.s64 	%rd17, %rd1, %rd16;
	atom.global.exch.b32 	%r55, [%rd17], 1;
	ld.global.u32 	%r56, [%rd15+1536];
	mad.lo.s32 	%r57, %r56, %r36, %r38;
	mul.wide.s32 	%rd18, %r57, 4;
	add.s64 	%rd19, %rd1, %rd18;
	atom.global.exch.b32 	%r58, [%rd19], 1;
	ld.global.u32 	%r59, [%rd15+3072];
	mad.lo.s32 	%r60, %r59, %r36, %r38;
	mul.wide.s32 	%rd20, %r60, 4;
	add.s64 	%rd21, %rd1, %rd20;
	atom.global.exch.b32 	%r61, [%rd21], 1;
	ld.global.u32 	%r62, [%rd15+4608];
	mad.lo.s32 	%r63, %r62, %r36, %r38;
	mul.wide.s32 	%rd22, %r63, 4;
	add.s64 	%rd23, %rd1, %rd22;
	atom.global.exch.b32 	%r64, [%rd23], 1;
	ld.global.u32 	%r65, [%rd15+6144];
	mad.lo.s32 	%r66, %r65, %r36, %r38;
	mul.wide.s32 	%rd24, %r66, 4;
	add.s64 	%rd25, %rd1, %rd24;
	atom.global.exch.b32 	%r67, [%rd25], 1;
	ld.global.u32 	%r68, [%rd15+7680];
	mad.lo.s32 	%r69, %r68, %r36, %r38;
	mul.wide.s32 	%rd26, %r69, 4;
	add.s64 	%rd27, %rd1, %rd26;
	atom.global.exch.b32 	%r70, [%rd27], 1;
	ld.global.u32 	%r71, [%rd15+9216];
	mad.lo.s32 	%r72, %r71, %r36, %r38;
	mul.wide.s32 	%rd28, %r72, 4;
	add.s64 	%rd29, %rd1, %rd28;
	atom.global.exch.b32 	%r73, [%rd29], 1;
	ld.global.u32 	%r74, [%rd15+10752];
	mad.lo.s32 	%r75, %r74, %r36, %r38;
	mul.wide.s32 	%rd30, %r75, 4;
	add.s64 	%rd31, %rd1, %rd30;
	atom.global.exch.b32 	%r76, [%rd31], 1;
	ld.global.u32 	%r77, [%rd15+12288];
	mad.lo.s32 	%r78, %r77, %r36, %r38;
	mul.wide.s32 	%rd32, %r78, 4;
	add.s64 	%rd33, %rd1, %rd32;
	atom.global.exch.b32 	%r79, [%rd33], 1;
	ld.global.u32 	%r80, [%rd15+13824];
	mad.lo.s32 	%r81, %r80, %r36, %r38;
	mul.wide.s32 	%rd34, %r81, 4;
	add.s64 	%rd35, %rd1, %rd34;
	atom.global.exch.b32 	%r82, [%rd35], 1;
	ld.global.u32 	%r83, [%rd15+15360];
	mad.lo.s32 	%r84, %r83, %r36, %r38;
	mul.wide.s32 	%rd36, %r84, 4;
	add.s64 	%rd37, %rd1, %rd36;
	atom.global.exch.b32 	%r85, [%rd37], 1;
	ld.global.u32 	%r86, [%rd15+16896];
	mad.lo.s32 	%r87, %r86, %r36, %r38;
	mul.wide.s32 	%rd38, %r87, 4;
	add.s64 	%rd39, %rd1, %rd38;
	atom.global.exch.b32 	%r88, [%rd39], 1;
	ld.global.u32 	%r89, [%rd15+18432];
	mad.lo.s32 	%r90, %r89, %r36, %r38;
	mul.wide.s32 	%rd40, %r90, 4;
	add.s64 	%rd41, %rd1, %rd40;
	atom.global.exch.b32 	%r91, [%rd41], 1;
	ld.global.u32 	%r92, [%rd15+19968];
	mad.lo.s32 	%r93, %r92, %r36, %r38;
	mul.wide.s32 	%rd42, %r93, 4;
	add.s64 	%rd43, %rd1, %rd42;
	atom.global.exch.b32 	%r94, [%rd43], 1;
	ld.global.u32 	%r95, [%rd15+21504];
	mad.lo.s32 	%r96, %r95, %r36, %r38;
	mul.wide.s32 	%rd44, %r96, 4;
	add.s64 	%rd45, %rd1, %rd44;
	atom.global.exch.b32 	%r97, [%rd45], 1;
	ld.global.u32 	%r98, [%rd15+23040];
	mad.lo.s32 	%r99, %r98, %r36, %r38;
	mul.wide.s32 	%rd46, %r99, 4;
	add.s64 	%rd47, %rd1, %rd46;
	atom.global.exch.b32 	%r100, [%rd47], 1;
	add.s32 	%r162, %r162, 6144;
	add.s32 	%r160, %r160, 16;
	setp.ne.s32 	%p4, %r160, 0;
	@%p4 bra 	$L__BB0_3;
$L__BB0_4:
	and.b32  	%r9, %r2, 15;
	setp.eq.s32 	%p5, %r9, 0;
	@%p5 bra 	$L__BB0_13;
	ld.param.u64 	%rd103, [_Z10compWithinPfiiPiiS0_S_fi_param_3];
	cvta.to.global.u64 	%rd2, %rd103;
	and.b32  	%r10, %r2, 7;
	setp.lt.u32 	%p6, %r9, 8;
	@%p6 bra 	$L__BB0_7;
	mul.wide.s32 	%rd48, %r162, 4;
	add.s64 	%rd49, %rd2, %rd48;
	ld.global.u32 	%r101, [%rd49];
	mad.lo.s32 	%r102, %r101, %r36, %r38;
	mul.wide.s32 	%rd50, %r102, 4;
	add.s64 	%rd51, %rd1, %rd50;
	atom.global.exch.b32 	%r103, [%rd51], 1;
	ld.global.u32 	%r104, [%rd49+1536];
	mad.lo.s32 	%r105, %r104, %r36, %r38;
	mul.wide.s32 	%rd52, %r105, 4;
	add.s64 	%rd53, %rd1, %rd52;
	atom.global.exch.b32 	%r106, [%rd53], 1;
	ld.global.u32 	%r107, [%rd49+3072];
	mad.lo.s32 	%r108, %r107, %r36, %r38;
	mul.wide.s32 	%rd54, %r108, 4;
	add.s64 	%rd55, %rd1, %rd54;
	atom.global.exch.b32 	%r109, [%rd55], 1;
	ld.global.u32 	%r110, [%rd49+4608];
	mad.lo.s32 	%r111, %r110, %r36, %r38;
	mul.wide.s32 	%rd56, %r111, 4;
	add.s64 	%rd57, %rd1, %rd56;
	atom.global.exch.b32 	%r112, [%rd57], 1;
	ld.global.u32 	%r113, [%rd49+6144];
	mad.lo.s32 	%r114, %r113, %r36, %r38;
	mul.wide.s32 	%rd58, %r114, 4;
	add.s64 	%rd59, %rd1, %rd58;
	atom.global.exch.b32 	%r115, [%rd59], 1;
	ld.global.u32 	%r116, [%rd49+7680];
	mad.lo.s32 	%r117, %r116, %r36, %r38;
	mul.wide.s32 	%rd60, %r117, 4;
	add.s64 	%rd61, %rd1, %rd60;
	atom.global.exch.b32 	%r118, [%rd61], 1;
	ld.global.u32 	%r119, [%rd49+9216];
	mad.lo.s32 	%r120, %r119, %r36, %r38;
	mul.wide.s32 	%rd62, %r120, 4;
	add.s64 	%rd63, %rd1, %rd62;
	atom.global.exch.b32 	%r121, [%rd63], 1;
	ld.global.u32 	%r122, [%rd49+10752];
	mad.lo.s32 	%r123, %r122, %r36, %r38;
	mul.wide.s32 	%rd64, %r123, 4;
	add.s64 	%rd65, %rd1, %rd64;
	atom.global.exch.b32 	%r124, [%rd65], 1;
	add.s32 	%r162, %r162, 3072;
$L__BB0_7:
	setp.eq.s32 	%p7, %r10, 0;
	@%p7 bra 	$L__BB0_13;
	and.b32  	%r13, %r2, 3;
	setp.lt.u32 	%p8, %r10, 4;
	@%p8 bra 	$L__BB0_10;
	mul.wide.s32 	%rd66, %r162, 4;
	add.s64 	%rd67, %rd2, %rd66;
	ld.global.u32 	%r125, [%rd67];
	mad.lo.s32 	%r126, %r125, %r36, %r38;
	mul.wide.s32 	%rd68, %r126, 4;
	add.s64 	%rd69, %rd1, %rd68;
	atom.global.exch.b32 	%r127, [%rd69], 1;
	ld.global.u32 	%r128, [%rd67+1536];
	mad.lo.s32 	%r129, %r128, %r36, %r38;
	mul.wide.s32 	%rd70, %r129, 4;
	add.s64 	%rd71, %rd1, %rd70;
	atom.global.exch.b32 	%r130, [%rd71], 1;
	ld.global.u32 	%r131, [%rd67+3072];
	mad.lo.s32 	%r132, %r131, %r36, %r38;
	mul.wide.s32 	%rd72, %r132, 4;
	add.s64 	%rd73, %rd1, %rd72;
	atom.global.exch.b32 	%r133, [%rd73], 1;
	ld.global.u32 	%r134, [%rd67+4608];
	mad.lo.s32 	%r135, %r134, %r36, %r38;
	mul.wide.s32 	%rd74, %r135, 4;
	add.s64 	%rd75, %rd1, %rd74;
	atom.global.exch.b32 	%r136, [%rd75], 1;
	add.s32 	%r162, %r162, 1536;
$L__BB0_10:
	setp.eq.s32 	%p9, %r13, 0;
	@%p9 bra 	$L__BB0_13;
	neg.s32 	%r165, %r13;
$L__BB0_12:
	.pragma "nounroll";
	mul.wide.s32 	%rd76, %r162, 4;
	add.s64 	%rd77, %rd2, %rd76;
	ld.global.u32 	%r137, [%rd77];
	mad.lo.s32 	%r138, %r137, %r36, %r38;
	mul.wide.s32 	%rd78, %r138, 4;
	add.s64 	%rd79, %rd1, %rd78;
	atom.global.exch.b32 	%r139, [%rd79], 1;
	add.s32 	%r162, %r162, 384;
	add.s32 	%r165, %r165, 1;
	setp.ne.s32 	%p10, %r165, 0;
	@%p10 bra 	$L__BB0_12;
$L__BB0_13:
	ld.param.u64 	%rd105, [_Z10compWithinPfiiPiiS0_S_fi_param_6];
	setp.ge.s32 	%p11, %r1, %r37;
	bar.sync 	0;
	mul.lo.s32 	%r21, %r38, 3;
	cvta.to.global.u64 	%rd80, %rd105;
	mul.wide.s32 	%rd81, %r21, 4;
	add.s64 	%rd82, %rd80, %rd81;
	ld.global.f32 	%f2, [%rd82];
	ld.global.f32 	%f3, [%rd82+4];
	ld.global.f32 	%f4, [%rd82+8];
	@%p11 bra 	$L__BB0_34;
	ld.param.u64 	%rd104, [_Z10compWithinPfiiPiiS0_S_fi_param_3];
	ld.param.u32 	%r155, [_Z10compWithinPfiiPiiS0_S_fi_param_1];
	ld.param.u64 	%rd98, [_Z10compWithinPfiiPiiS0_S_fi_param_0];
	cvta.to.global.u64 	%rd83, %rd104;
	mul.wide.s32 	%rd84, %r1, 4;
	add.s64 	%rd85, %rd83, %rd84;
	ld.global.u32 	%r140, [%rd85];
	mul.lo.s32 	%r22, %r36, 3;
	mad.lo.s32 	%r141, %r140, %r22, %r21;
	cvta.to.global.u64 	%rd86, %rd98;
	mul.wide.s32 	%rd87, %r141, 4;
	add.s64 	%rd88, %rd86, %rd87;
	ld.global.f32 	%f5, [%rd88];
	ld.global.f32 	%f6, [%rd88+4];
	ld.global.f32 	%f7, [%rd88+8];
	setp.lt.s32 	%p12, %r155, 1;
	@%p12 bra 	$L__BB0_34;
	ld.param.u32 	%r156, [_Z10compWithinPfiiPiiS0_S_fi_param_1];
	setp.eq.s32 	%p13, %r156, 1;
	mov.b32 	%r171, 0;
	@%p13 bra 	$L__BB0_28;
	ld.param.u32 	%r157, [_Z10compWithinPfiiPiiS0_S_fi_param_1];
	and.b32  	%r143, %r157, 2147483646;
	neg.s32 	%r170, %r143;
	add.s32 	%r169, %r21, %r22;
	mul.wide.s32 	%rd92, %r36, 4;
	mov.u32 	%r167, %r38;
	mov.u32 	%r168, %r21;
$L__BB0_17:
	mul.wide.s32 	%rd89, %r167, 4;
	add.s64 	%rd3, %rd1, %rd89;
	ld.global.u32 	%r144, [%rd3];
	setp.ne.s32 	%p14, %r144, 0;
	@%p14 bra 	$L__BB0_22;
	ld.param.u64 	%rd99, [_Z10compWithinPfiiPiiS0_S_fi_param_0];
	cvta.to.global.u64 	%rd90, %rd99;
	mul.wide.s32 	%rd91, %r168, 4;
	add.s64 	%rd4, %rd90, %rd91;
	ld.global.f32 	%f15, [%rd4];
	sub.f32 	%f16, %f15, %f5;
	div.rn.f32 	%f17, %f16, %f2;
	mov.f32 	%f18, 0f3F000000;
	copysign.f32 	%f19, %f17, %f18;
	add.rz.f32 	%f20, %f17, %f19;
	cvt.rzi.f32.f32 	%f21, %f20;
	mul.f32 	%f22, %f2, %f21;
	sub.f32 	%f8, %f16, %f22;
	setp.gt.f32 	%p15, %f8, %f14;
	@%p15 bra 	$L__BB0_22;
	ld.global.f32 	%f23, [%rd4+4];
	sub.f32 	%f24, %f23, %f6;
	div.rn.f32 	%f25, %f24, %f3;
	mov.f32 	%f26, 0f3F000000;
	copysign.f32 	%f27, %f25, %f26;
	add.rz.f32 	%f28, %f25, %f27;
	cvt.rzi.f32.f32 	%f29, %f28;
	mul.f32 	%f30, %f3, %f29;
	sub.f32 	%f9, %f24, %f30;
	setp.gt.f32 	%p16, %f9, %f14;
	@%p16 bra 	$L__BB0_22;
	ld.global.f32 	%f31, [%rd4+8];
	sub.f32 	%f32, %f31, %f7;
	div.rn.f32 	%f33, %f32, %f4;
	mov.f32 	%f34, 0f3F000000;
	copysign.f32 	%f35, %f33, %f34;
	add.rz.f32 	%f36, %f33, %f35;
	cvt.rzi.f32.f32 	%f37, %f36;
	mul.f32 	%f38, %f4, %f37;
	sub.f32 	%f39, %f32, %f38;
	mul.f32 	%f40, %f9, %f9;
	fma.rn.f32 	%f41, %f8, %f8, %f40;
	fma.rn.f32 	%f42, %f39, %f39, %f41;
	setp.gtu.f32 	%p17, %f42, %f1;
	@%p17 bra 	$L__BB0_22;
	atom.global.exch.b32 	%r145, [%rd3], 1;
$L__BB0_22:
	add.s64 	%rd5, %rd3, %rd92;
	ld.global.u32 	%r146, [%rd5];
	setp.ne.s32 	%p18, %r146, 0;
	@%p18 bra 	$L__BB0_27;
	ld.param.u64 	%rd100, [_Z10compWithinPfiiPiiS0_S_fi_param_0];
	cvta.to.global.u64 	%rd93, %rd100;
	mul.wide.s32 	%rd94, %r169, 4;
	add.s64 	%rd6, %rd93, %rd94;
	ld.global.f32 	%f43, [%rd6];
	sub.f32 	%f44, %f43, %f5;
	div.rn.f32 	%f45, %f44, %f2;
	mov.f32 	%f46, 0f3F000000;
	copysign.f32 	%f47, %f45, %f46;
	add.rz.f32 	%f48, %f45, %f47;
	cvt.rzi.f32.f32 	%f49, %f48;
	mul.f32 	%f50, %f2, %f49;
	sub.f32 	%f10, %f44, %f50;
	setp.gt.f32 	%p19, %f10, %f14;
	@%p19 bra 	$L__BB0_27;
	ld.global.f32 	%f51, [%rd6+4];
	sub.f32 	%f52, %f51, %f6;
	div.rn.f32 	%f53, %f52, %f3;
	mov.f32 	%f54, 0f3F000000;
	copysign.f32 	%f55, %f53, %f54;
	add.rz.f32 	%f56, %f53, %f55;
	cvt.rzi.f32.f32 	%f57, %f56;
	mul.f32 	%f58, %f3, %f57;
	sub.f32 	%f11, %f52, %f58;
	setp.gt.f32 	%p20, %f11, %f14;
	@%p20 bra 	$L__BB0_27;
	ld.global.f32 	%f59, [%rd6+8];
	sub.f32 	%f60, %f59, %f7;
	div.rn.f32 	%f61, %f60, %f4;
	mov.f32 	%f62, 0f3F000000;
	copysign.f32 	%f63, %f61, %f62;
	add.rz.f32 	%f64, %f61, %f63;
	cvt.rzi.f32.f32 	%f65, %f64;
	mul.f32 	%f66, %f4, %f65;
	sub.f32 	%f67, %f60, %f66;
	mul.f32 	%f68, %f11, %f11;
	fma.rn.f32 	%f69, %f10, %f10, %f68;
	fma.rn.f32 	%f70, %f67, %f67, %f69;
	setp.gtu.f32 	%p21, %f70, %f1;
	@%p21 bra 	$L__BB0_27;
	atom.global.exch.b32 	%r147, [%rd5], 1;
$L__BB0_27:
	ld.param.u32 	%r158, [_Z10compWithinPfiiPiiS0_S_fi_param_1];
	and.b32  	%r171, %r158, 2147483646;
	add.s32 	%r170, %r170, 2;
	mul.lo.s32 	%r148, %r36, 6;
	add.s32 	%r169, %r169, %r148;
	add.s32 	%r168, %r168, %r148;
	shl.b32 	%r149, %r36, 1;
	add.s32 	%r167, %r167, %r149;
	setp.ne.s32 	%p22, %r170, 0;
	@%p22 bra 	$L__BB0_17;
$L__BB0_28:
	ld.param.u32 	%r159, [_Z10compWithinPfiiPiiS0_S_fi_param_1];
	and.b32  	%r150, %r159, 1;
	setp.eq.b32 	%p23, %r150, 1;
	not.pred 	%p24, %p23;
	@%p24 bra 	$L__BB0_34;
	mad.lo.s32 	%r151, %r171, %r36, %r38;
	mul.wide.s32 	%rd95, %r151, 4;
	add.s64 	%rd7, %rd1, %rd95;
	ld.global.u32 	%r152, [%rd7];
	setp.ne.s32 	%p25, %r152, 0;
	@%p25 bra 	$L__BB0_34;
	ld.param.u64 	%rd101, [_Z10compWithinPfiiPiiS0_S_fi_param_0];
	mad.lo.s32 	%r153, %r171, %r22, %r21;
	cvta.to.global.u64 	%rd96, %rd101;
	mul.wide.s32 	%rd97, %r153, 4;
	add.s64 	%rd8, %rd96, %rd97;
	ld.global.f32 	%f71, [%rd8];
	sub.f32 	%f72, %f71, %f5;
	div.rn.f32 	%f73, %f72, %f2;
	mov.f32 	%f74, 0f3F000000;
	copysign.f32 	%f75, %f73, %f74;
	add.rz.f32 	%f76, %f73, %f75;
	cvt.rzi.f32.f32 	%f77, %f76;
	mul.f32 	%f78, %f2, %f77;
	sub.f32 	%f12, %f72, %f78;
	setp.gt.f32 	%p26, %f12, %f14;
	@%p26 bra 	$L__BB0_34;
	ld.global.f32 	%f79, [%rd8+4];
	sub.f32 	%f80, %f79, %f6;
	div.rn.f32 	%f81, %f80, %f3;
	mov.f32 	%f82, 0f3F000000;
	copysign.f32 	%f83, %f81, %f82;
	add.rz.f32 	%f84, %f81, %f83;
	cvt.rzi.f32.f32 	%f85, %f84;
	mul.f32 	%f86, %f3, %f85;
	sub.f32 	%f13, %f80, %f86;
	setp.gt.f32 	%p27, %f13, %f14;
	@%p27 bra 	$L__BB0_34;
	ld.global.f32 	%f87, [%rd8+8];
	sub.f32 	%f88, %f87, %f7;
	div.rn.f32 	%f89, %f88, %f4;
	mov.f32 	%f90, 0f3F000000;
	copysign.f32 	%f91, %f89, %f90;
	add.rz.f32 	%f92, %f89, %f91;
	cvt.rzi.f32.f32 	%f93, %f92;
	mul.f32 	%f94, %f4, %f93;
	sub.f32 	%f95, %f88, %f94;
	mul.f32 	%f96, %f13, %f13;
	fma.rn.f32 	%f97, %f12, %f12, %f96;
	fma.rn.f32 	%f98, %f95, %f95, %f97;
	setp.gtu.f32 	%p28, %f98, %f1;
	@%p28 bra 	$L__BB0_34;
	atom.global.exch.b32 	%r154, [%rd7], 1;
$L__BB0_34:
	ret;

}


// ===== COMPILED SASS (sm_100) =====

	.target	sm_100

	.elftype	@"ET_EXEC"


//--------------------- .note.nv.tkinfo           --------------------------
	.section	.note.nv.tkinfo,"",@"SHT_NOTE"
	.sectionflags	@"SHF_NOTE_NV_TKINFO"
	.tkinfo
        /*0018*/ 	.word	0x00000002
        /*0030*/ 	.string	""
        /*0030*/ 	.string	"ptxas"
        /*0030*/ 	.string	"Cuda compilation tools, release 13.0, V13.0.88"
        /*0030*/ 	.string	"Build cuda_13.0.r13.0/compiler.36424714_0"
        /*0030*/ 	.string	"-arch sm_100 -m 64 "



//--------------------- .note.nv.cuinfo           --------------------------
	.section	.note.nv.cuinfo,"",@"SHT_NOTE"
	.sectionflags	@"SHF_NOTE_NV_CUINFO"
        /*0018*/ 	.short	0x0002
        /*001a*/ 	.short	0x0064
        /*001c*/ 	.short	0x0082
	.zero		2


//--------------------- .nv.info                  --------------------------
	.section	.nv.info,"",@"SHT_CUDA_INFO"
	.align	4


	//----- nvinfo : EIATTR_REGCOUNT
	.align		4
        /*0000*/ 	.byte	0x04, 0x2f
        /*0002*/ 	.short	(.L_1 - .L_0)
	.align		4
.L_0:
        /*0004*/ 	.word	index@(_Z10compWithinPfiiPiiS0_S_fi)
        /*0008*/ 	.word	0x00000025


	//----- nvinfo : EIATTR_FRAME_SIZE
	.align		4
.L_1:
        /*000c*/ 	.byte	0x04, 0x11
        /*000e*/ 	.short	(.L_3 - .L_2)
	.align		4
.L_2:
        /*0010*/ 	.word	index@($__internal_0_$__cuda_sm3x_div_rn_noftz_f32_slowpath)
        /*0014*/ 	.word	0x00000000


	//----- nvinfo : EIATTR_FRAME_SIZE
	.align		4
.L_3:
        /*0018*/ 	.byte	0x04, 0x11
        /*001a*/ 	.short	(.L_5 - .L_4)
	.align		4
.L_4:
        /*001c*/ 	.word	index@(_Z10compWithinPfiiPiiS0_S_fi)
        /*0020*/ 	.word	0x00000000


	//----- nvinfo : EIATTR_MIN_STACK_SIZE
	.align		4
.L_5:
        /*0024*/ 	.byte	0x04, 0x12
        /*0026*/ 	.short	(.L_7 - .L_6)
	.align		4
.L_6:
        /*0028*/ 	.word	index@(_Z10compWithinPfiiPiiS0_S_fi)
        /*002c*/ 	.word	0x00000000
.L_7:


//--------------------- .nv.compat                --------------------------
	.section	.nv.compat,"",@"SHT_CUDA_COMPAT_INFO"
	.align	4
        /*0000*/ 	.byte	0x02, 0x09, 0x00, 0x00, 0x02, 0x02, 0x01, 0x00, 0x02, 0x05, 0x05, 0x00, 0x03, 0x07, 0x01, 0x01
        /*0010*/ 	.byte	0x02, 0x03, 0x00, 0x00, 0x02, 0x06, 0x01, 0x00, 0x04, 0x0b, 0x08, 0x00, 0x01, 0x00, 0x00, 0x00
        /*0020*/ 	.byte	0x00, 0x00, 0x00, 0x00


//--------------------- .nv.info._Z10compWithinPfiiPiiS0_S_fi --------------------------
	.section	.nv.info._Z10compWithinPfiiPiiS0_S_fi,"",@"SHT_CUDA_INFO"
	.sectionflags	@""
	.align	4


	//----- nvinfo : EIATTR_CUDA_API_VERSION
	.align		4
        /*0000*/ 	.byte	0x04, 0x37
        /*0002*/ 	.short	(.L_9 - .L_8)
.L_8:
        /*0004*/ 	.word	0x00000082


	//----- nvinfo : EIATTR_KPARAM_INFO
	.align		4
.L_9:
        /*0008*/ 	.byte	0x04, 0x17
        /*000a*/ 	.short	(.L_11 - .L_10)
.L_10:
        /*000c*/ 	.word	0x00000000
        /*0010*/ 	.short	0x0008
        /*0012*/ 	.short	0x0034
        /*0014*/ 	.byte	0x00, 0xf0, 0x11, 0x00


	//----- nvinfo : EIATTR_KPARAM_INFO
	.align		4
.L_11:
        /*0018*/ 	.byte	0x04, 0x17
        /*001a*/ 	.short	(.L_13 - .L_12)
.L_12:
        /*001c*/ 	.word	0x00000000
        /*0020*/ 	.short	0x0007
        /*0022*/ 	.short	0x0030
        /*0024*/ 	.byte	0x00, 0xf0, 0x11, 0x00


	//----- nvinfo : EIATTR_KPARAM_INFO
	.align		4
.L_13:
        /*0028*/ 	.byte	0x04, 0x17
        /*002a*/ 	.short	(.L_15 - .L_14)
.L_14:
        /*002c*/ 	.word	0x00000000
        /*0030*/ 	.short	0x0006
        /*0032*/ 	.short	0x0028
        /*0034*/ 	.byte	0x00, 0xf5, 0x21, 0x00


	//----- nvinfo : EIATTR_KPARAM_INFO
	.align		4
.L_15:
        /*0038*/ 	.byte	0x04, 0x17
        /*003a*/ 	.short	(.L_17 - .L_16)
.L_16:
        /*003c*/ 	.word	0x00000000
        /*0040*/ 	.short	0x0005
        /*0042*/ 	.short	0x0020
        /*0044*/ 	.byte	0x00, 0xf5, 0x21, 0x00


	//----- nvinfo : EIATTR_KPARAM_INFO
	.align		4
.L_17:
        /*0048*/ 	.byte	0x04, 0x17
        /*004a*/ 	.short	(.L_19 - .L_18)
.L_18:
        /*004c*/ 	.word	0x00000000
        /*0050*/ 	.short	0x0004
        /*0052*/ 	.short	0x0018
        /*0054*/ 	.byte	0x00, 0xf0, 0x11, 0x00


	//----- nvinfo : EIATTR_KPARAM_INFO
	.align		4
.L_19:
        /*0058*/ 	.byte	0x04, 0x17
        /*005a*/ 	.short	(.L_21 - .L_20)
.L_20:
        /*005c*/ 	.word	0x00000000
        /*0060*/ 	.short	0x0003
        /*0062*/ 	.short	0x0010
        /*0064*/ 	.byte	0x00, 0xf5, 0x21, 0x00


	//----- nvinfo : EIATTR_KPARAM_INFO
	.align		4
.L_21:
        /*0068*/ 	.byte	0x04, 0x17
        /*006a*/ 	.short	(.L_23 - .L_22)
.L_22:
        /*006c*/ 	.word	0x00000000
        /*0070*/ 	.short	0x0002
        /*0072*/ 	.short	0x000c
        /*0074*/ 	.byte	0x00, 0xf0, 0x11, 0x00


	//----- nvinfo : EIATTR_KPARAM_INFO
	.align		4
.L_23:
        /*0078*/ 	.byte	0x04, 0x17
        /*007a*/ 	.short	(.L_25 - .L_24)
.L_24:
        /*007c*/ 	.word	0x00000000
        /*0080*/ 	.short	0x0001
        /*0082*/ 	.short	0x0008
        /*0084*/ 	.byte	0x00, 0xf0, 0x11, 0x00


	//----- nvinfo : EIATTR_KPARAM_INFO
	.align		4
.L_25:
        /*0088*/ 	.byte	0x04, 0x17
        /*008a*/ 	.short	(.L_27 - .L_26)
.L_26:
        /*008c*/ 	.word	0x00000000
        /*0090*/ 	.short	0x0000
        /*0092*/ 	.short	0x0000
        /*0094*/ 	.byte	0x00, 0xf5, 0x21, 0x00


	//----- nvinfo : EIATTR_SPARSE_MMA_MASK
	.align		4
.L_27:
        /*0098*/ 	.byte	0x03, 0x50
        /*009a*/ 	.short	0x0000


	//----- nvinfo : EIATTR_MAXREG_COUNT
	.align		4
        /*009c*/ 	.byte	0x03, 0x1b
        /*009e*/ 	.short	0x00ff


	//----- nvinfo : EIATTR_NUM_BARRIERS
	.align		4
        /*00a0*/ 	.byte	0x02, 0x4c
        /*00a2*/ 	.byte	0x01
	.zero		1


	//----- nvinfo : EIATTR_MERCURY_ISA_VERSION
	.align		4
        /*00a4*/ 	.byte	0x03, 0x5f
        /*00a6*/ 	.short	0x0101


	//----- nvinfo : EIATTR_VRC_CTA_INIT_COUNT
	.align		4
        /*00a8*/ 	.byte	0x02, 0x4a
	.zero		1
	.zero		1


	//----- nvinfo : EIATTR_EXIT_INSTR_OFFSETS
	.align		4
        /*00ac*/ 	.byte	0x04, 0x1c
        /*00ae*/ 	.short	(.L_29 - .L_28)


	//   ....[0]....
.L_28:
        /*00b0*/ 	.word	0x00000c70


	//   ....[1]....
        /*00b4*/ 	.word	0x00000d10


	//   ....[2]....
        /*00b8*/ 	.word	0x00001990


	//   ....[3]....
        /*00bc*/ 	.word	0x00001a00


	//   ....[4]....
        /*00c0*/ 	.word	0x00001bb0


	//   ....[5]....
        /*00c4*/ 	.word	0x00001d30


	//   ....[6]....
        /*00c8*/ 	.word	0x00001ed0


	//   ....[7]....
        /*00cc*/ 	.word	0x00001f00


	//----- nvinfo : EIATTR_CRS_STACK_SIZE
	.align		4
.L_29:
        /*00d0*/ 	.byte	0x04, 0x1e
        /*00d2*/ 	.short	(.L_31 - .L_30)
.L_30:
        /*00d4*/ 	.word	0x00000000


	//----- nvinfo : EIATTR_CBANK_PARAM_SIZE
	.align		4
.L_31:
        /*00d8*/ 	.byte	0x03, 0x19
        /*00da*/ 	.short	0x0038


	//----- nvinfo : EIATTR_PARAM_CBANK
	.align		4
        /*00dc*/ 	.byte	0x04, 0x0a
        /*00de*/ 	.short	(.L_33 - .L_32)
	.align		4
.L_32:
        /*00e0*/ 	.word	index@(.nv.constant0._Z10compWithinPfiiPiiS0_S_fi)
        /*00e4*/ 	.short	0x0380
        /*00e6*/ 	.short	0x0038


	//----- nvinfo : EIATTR_SW_WAR
	.align		4
.L_33:
        /*00e8*/ 	.byte	0x04, 0x36
        /*00ea*/ 	.short	(.L_35 - .L_34)
.L_34:
        /*00ec*/ 	.word	0x00000008
.L_35:


//--------------------- .nv.callgraph             --------------------------
	.section	.nv.callgraph,"",@"SHT_CUDA_CALLGRAPH"
	.align	4
	.sectionentsize	8
	.align		4
        /*0000*/ 	.word	0x00000000
	.align		4
        /*0004*/ 	.word	0xffffffff
	.align		4
        /*0008*/ 	.word	0x00000000
	.align		4
        /*000c*/ 	.word	0xfffffffe
	.align		4
        /*0010*/ 	.word	0x00000000
	.align		4
        /*0014*/ 	.word	0xfffffffd
	.align		4
        /*0018*/ 	.word	0x00000000
	.align		4
        /*001c*/ 	.word	0xfffffffc


//--------------------- .text._Z10compWithinPfiiPiiS0_S_fi --------------------------
	.section	.text._Z10compWithinPfiiPiiS0_S_fi,"ax",@progbits
	.align	128
        .global         _Z10compWithinPfiiPiiS0_S_fi
        .type           _Z10compWithinPfiiPiiS0_S_fi,@function
        .size           _Z10compWithinPfiiPiiS0_S_fi,(.L_x_45 - _Z10compWithinPfiiPiiS0_S_fi)
        .other          _Z10compWithinPfiiPiiS0_S_fi,@"STO_CUDA_ENTRY STV_DEFAULT"
_Z10compWithinPfiiPiiS0_S_fi:
.text._Z10compWithinPfiiPiiS0_S_fi:
[----:B------:R-:W-:Y:S01]  /*0000*/  LDC R1, c[0x0][0x37c] ;  /* 0x0000df00ff017b82 */ /* 0x000fe20000000800 */
[----:B------:R-:W0:Y:S07]  /*0010*/  S2R R3, SR_TID.X ;  /* 0x0000000000037919 */ /* 0x000e2e0000002100 */
[----:B------:R-:W0:Y:S01]  /*0020*/  S2UR UR6, SR_CTAID.X ;  /* 0x00000000000679c3 */ /* 0x000e220000002500 */
[----:B------:R-:W1:Y:S07]  /*0030*/  LDCU.64 UR4, c[0x0][0x358] ;  /* 0x00006b00ff0477ac */ /* 0x000e6e0008000a00 */
[----:B------:R-:W0:Y:S08]  /*0040*/  LDC R0, c[0x0][0x360] ;  /* 0x0000d800ff007b82 */ /* 0x000e300000000800 */
[----:B------:R-:W2:Y:S01]  /*0050*/  LDC R5, c[0x0][0x398] ;  /* 0x0000e600ff057b82 */ /* 0x000ea20000000800 */
[----:B0-----:R-:W-:Y:S01]  /*0060*/  IMAD R0, R0, UR6, R3 ;  /* 0x0000000600007c24 */ /* 0x001fe2000f8e0203 */
[----:B------:R-:W0:Y:S04]  /*0070*/  LDCU UR6, c[0x0][0x38c] ;  /* 0x00007180ff0677ac */ /* 0x000e280008000800 */
[----:B--2---:R-:W-:-:S13]  /*0080*/  ISETP.GE.AND P0, PT, R0, R5, PT ;  /* 0x000000050000720c */ /* 0x004fda0003f06270 */
[----:B01----:R-:W-:Y:S05]  /*0090*/  @P0 BRA `(.L_x_0) ;  /* 0x0000000800ec0947 */ /* 0x003fea0003800000 */
[C---:B------:R-:W-:Y:S01]  /*00a0*/  VIADDMNMX R3, R0.reuse, 0x180, R5, !PT ;  /* 0x0000018000037846 */ /* 0x040fe20007800105 */
[----:B------:R-:W-:Y:S03]  /*00b0*/  BSSY B0, `(.L_x_1) ;  /* 0x000005c000007945 */ /* 0x000fe60003800000 */
[----:B------:R-:W-:-:S04]  /*00c0*/  IADD3 R3, PT, PT, -R0, R3, RZ ;  /* 0x0000000300037210 */ /* 0x000fc80007ffe1ff */
[C---:B------:R-:W-:Y:S02]  /*00d0*/  IADD3 R2, PT, PT, R3.reuse, -0x180, RZ ;  /* 0xfffffe8003027810 */ /* 0x040fe40007ffe0ff */
[----:B------:R-:W-:Y:S02]  /*00e0*/  IADD3 R3, PT, PT, R3, -0x181, RZ ;  /* 0xfffffe7f03037810 */ /* 0x000fe40007ffe0ff */
[----:B------:R-:W-:-:S13]  /*00f0*/  ISETP.NE.AND P1, PT, R2, RZ, PT ;  /* 0x000000ff0200720c */ /* 0x000fda0003f25270 */
[----:B------:R-:W-:-:S05]  /*0100*/  @!P1 IADD3 R3, PT, PT, R2, RZ, RZ ;  /* 0x000000ff02039210 */ /* 0x000fca0007ffe0ff */
[----:B------:R-:W-:-:S05]  /*0110*/  IMAD.HI.U32 R3, R3, -0x55555555, RZ ;  /* 0xaaaaaaab03037827 */ /* 0x000fca00078e00ff */
[----:B------:R-:W-:Y:S02]  /*0120*/  SHF.R.U32.HI R2, RZ, 0x8, R3 ;  /* 0x00000008ff027819 */ /* 0x000fe40000011603 */
[----:B------:R-:W-:Y:S02]  /*0130*/  LEA.HI R3, R3, 0x1, RZ, 0x18 ;  /* 0x0000000103037811 */ /* 0x000fe400078fc0ff */
[----:B------:R-:W-:-:S04]  /*0140*/  @!P1 IADD3 R3, PT, PT, R2, RZ, RZ ;  /* 0x000000ff02039210 */ /* 0x000fc80007ffe0ff */
[C---:B------:R-:W-:Y:S02]  /*0150*/  ISETP.GE.U32.AND P2, PT, R3.reuse, 0xf, PT ;  /* 0x0000000f0300780c */ /* 0x040fe40003f46070 */
[----:B------:R-:W-:Y:S02]  /*0160*/  IADD3 R2, PT, PT, R3, 0x1, RZ ;  /* 0x0000000103027810 */ /* 0x000fe40007ffe0ff */
[----:B------:R-:W-:Y:S02]  /*0170*/  MOV R3, R0 ;  /* 0x0000000000037202 */ /* 0x000fe40000000f00 */
[----:B------:R-:W-:-:S07]  /*0180*/  LOP3.LUT P1, R11, R2, 0xf, RZ, 0xc0, !PT ;  /* 0x0000000f020b7812 */ /* 0x000fce000782c0ff */
[----:B------:R-:W-:Y:S06]  /*0190*/  @!P2 BRA `(.L_x_2) ;  /* 0x000000040034a947 */ /* 0x000fec0003800000 */
[----:B------:R-:W-:Y:S02]  /*01a0*/  LOP3.LUT R8, R2, 0x3fffff0, RZ, 0xc0, !PT ;  /* 0x03fffff002087812 */ /* 0x000fe400078ec0ff */
[----:B------:R-:W-:Y:S02]  /*01b0*/  MOV R3, R0 ;  /* 0x0000000000037202 */ /* 0x000fe40000000f00 */
[----:B------:R-:W-:-:S07]  /*01c0*/  IADD3 R8, PT, PT, -R8, RZ, RZ ;  /* 0x000000ff08087210 */ /* 0x000fce0007ffe1ff */
.L_x_3:
[----:B0-----:R-:W0:Y:S08]  /*01d0*/  LDC.64 R6, c[0x0][0x390] ;  /* 0x0000e400ff067b82 */ /* 0x001e300000000a00 */
[----:B------:R-:W1:Y:S08]  /*01e0*/  LDC R10, c[0x0][0x3b4] ;  /* 0x0000ed00ff0a7b82 */ /* 0x000e700000000800 */
[----:B------:R-:W2:Y:S01]  /*01f0*/  LDC.64 R4, c[0x0][0x3a0] ;  /* 0x0000e800ff047b82 */ /* 0x000ea20000000a00 */
[----:B0-----:R-:W-:-:S05]  /*0200*/  IMAD.WIDE R6, R3, 0x4, R6 ;  /* 0x0000000403067825 */ /* 0x001fca00078e0206 */
[----:B------:R-:W1:Y:S01]  /*0210*/  LDG.E R9, desc[UR4][R6.64] ;  /* 0x0000000406097981 */ /* 0x000e62000c1e1900 */
[----:B------:R-:W-:Y:S05]  /*0220*/  YIELD ;  /* 0x0000000000007946 */ /* 0x000fea0003800000 */
[----:B-1----:R-:W-:Y:S02]  /*0230*/  IMAD R13, R9, UR6, R10 ;  /* 0x00000006090d7c24 */ /* 0x002fe4000f8e020a */
[----:B------:R-:W-:Y:S02]  /*0240*/  HFMA2 R9, -RZ, RZ, 0, 5.9604644775390625e-08 ;  /* 0x00000001ff097431 */ /* 0x000fe400000001ff */
[----:B--2---:R-:W-:-:S05]  /*0250*/  IMAD.WIDE R12, R13, 0x4, R4 ;  /* 0x000000040d0c7825 */ /* 0x004fca00078e0204 */
[----:B-----5:R0:W5:Y:S04]  /*0260*/  ATOMG.E.EXCH.STRONG.GPU PT, RZ, desc[UR4][R12.64], R9 ;  /* 0x800000090cff79a8 */ /* 0x020168000c1ef104 */
[----:B------:R-:W2:Y:S02]  /*0270*/  LDG.E R15, desc[UR4][R6.64+0x600] ;  /* 0x00060004060f7981 */ /* 0x000ea4000c1e1900 */
[----:B--2---:R-:W-:-:S04]  /*0280*/  IMAD R15, R15, UR6, R10 ;  /* 0x000000060f0f7c24 */ /* 0x004fc8000f8e020a */
[----:B------:R-:W-:-:S05]  /*0290*/  IMAD.WIDE R14, R15, 0x4, R4 ;  /* 0x000000040f0e7825 */ /* 0x000fca00078e0204 */
[----:B------:R1:W5:Y:S04]  /*02a0*/  ATOMG.E.EXCH.STRONG.GPU PT, RZ, desc[UR4][R14.64], R9 ;  /* 0x800000090eff79a8 */ /* 0x000368000c1ef104 */
[----:B------:R-:W2:Y:S02]  /*02b0*/  LDG.E R17, desc[UR4][R6.64+0xc00] ;  /* 0x000c000406117981 */ /* 0x000ea4000c1e1900 */
[----:B--2---:R-:W-:-:S04]  /*02c0*/  IMAD R17, R17, UR6, R10 ;  /* 0x0000000611117c24 */ /* 0x004fc8000f8e020a */
[----:B------:R-:W-:-:S05]  /*02d0*/  IMAD.WIDE R16, R17, 0x4, R4 ;  /* 0x0000000411107825 */ /* 0x000fca00078e0204 */
[----:B------:R2:W5:Y:S04]  /*02e0*/  ATOMG.E.EXCH.STRONG.GPU PT, RZ, desc[UR4][R16.64], R9 ;  /* 0x8000000910ff79a8 */ /* 0x000568000c1ef104 */
[----:B------:R-:W3:Y:S02]  /*02f0*/  LDG.E R19, desc[UR4][R6.64+0x1200] ;  /* 0x0012000406137981 */ /* 0x000ee4000c1e1900 */
[----:B---3--:R-:W-:-:S04]  /*0300*/  IMAD R19, R19, UR6, R10 ;  /* 0x0000000613137c24 */ /* 0x008fc8000f8e020a */
[----:B0-----:R-:W-:-:S05]  /*0310*/  IMAD.WIDE R12, R19, 0x4, R4 ;  /* 0x00000004130c7825 */ /* 0x001fca00078e0204 */
[----:B------:R0:W5:Y:S04]  /*0320*/  ATOMG.E.EXCH.STRONG.GPU PT, RZ, desc[UR4][R12.64], R9 ;  /* 0x800000090cff79a8 */ /* 0x000168000c1ef104 */
[----:B------:R-:W3:Y:S02]  /*0330*/  LDG.E R19, desc[UR4][R6.64+0x1800] ;  /* 0x0018000406137981 */ /* 0x000ee4000c1e1900 */
[----:B---3--:R-:W-:-:S04]  /*0340*/  IMAD R19, R19, UR6, R10 ;  /* 0x0000000613137c24 */ /* 0x008fc8000f8e020a */
[----:B-1----:R-:W-:-:S05]  /*0350*/  IMAD.WIDE R14, R19, 0x4, R4 ;  /* 0x00000004130e7825 */ /* 0x002fca00078e0204 */
[----:B------:R1:W5:Y:S04]  /*0360*/  ATOMG.E.EXCH.STRONG.GPU PT, RZ, desc[UR4][R14.64], R9 ;  /* 0x800000090eff79a8 */ /* 0x000368000c1ef104 */
[----:B------:R-:W3:Y:S02]  /*0370*/  LDG.E R19, desc[UR4][R6.64+0x1e00] ;  /* 0x001e000406137981 */ /* 0x000ee4000c1e1900 */
[----:B---3--:R-:W-:-:S04]  /*0380*/  IMAD R19, R19, UR6, R10 ;  /* 0x0000000613137c24 */ /* 0x008fc8000f8e020a */
[----:B--2---:R-:W-:-:S05]  /*0390*/  IMAD.WIDE R16, R19, 0x4, R4 ;  /* 0x0000000413107825 */ /* 0x004fca00078e0204 */
        /* <DEDUP_REMOVED lines=37> */
[----:B------:R-:W2:Y:S01]  /*05f0*/  LDG.E R19, desc[UR4][R6.64+0x5a00] ;  /* 0x005a000406137981 */ /* 0x000ea2000c1e1900 */
[----:B------:R-:W-:-:S04]  /*0600*/  IADD3 R8, PT, PT, R8, 0x10, RZ ;  /* 0x0000001008087810 */ /* 0x000fc80007ffe0ff */
[----:B------:R-:W-:Y:S02]  /*0610*/  ISETP.NE.AND P2, PT, R8, RZ, PT ;  /* 0x000000ff0800720c */ /* 0x000fe40003f45270 */
[----:B------:R-:W-:Y:S01]  /*0620*/  IADD3 R3, PT, PT, R3, 0x1800, RZ ;  /* 0x0000180003037810 */ /* 0x000fe20007ffe0ff */
[----:B--2---:R-:W-:-:S04]  /*0630*/  IMAD R19, R19, UR6, R10 ;  /* 0x0000000613137c24 */ /* 0x004fc8000f8e020a */
[----:B------:R-:W-:-:S05]  /*0640*/  IMAD.WIDE R4, R19, 0x4, R4 ;  /* 0x0000000413047825 */ /* 0x000fca00078e0204 */
[----:B------:R0:W5:Y:S01]  /*0650*/  ATOMG.E.EXCH.STRONG.GPU PT, RZ, desc[UR4][R4.64], R9 ;  /* 0x8000000904ff79a8 */ /* 0x000162000c1ef104 */
[----:B------:R-:W-:Y:S05]  /*0660*/  @P2 BRA `(.L_x_3) ;  /* 0xfffffff800d82947 */ /* 0x000fea000383ffff */
.L_x_2:
[----:B------:R-:W-:Y:S05]  /*0670*/  BSYNC B0 ;  /* 0x0000000000007941 */ /* 0x000fea0003800000 */
.L_x_1:
[----:B------:R-:W-:Y:S05]  /*0680*/  @!P1 BRA `(.L_x_0) ;  /* 0x0000000400709947 */ /* 0x000fea0003800000 */
[----:B------:R-:W-:Y:S01]  /*0690*/  ISETP.GE.U32.AND P1, PT, R11, 0x8, PT ;  /* 0x000000080b00780c */ /* 0x000fe20003f26070 */
[----:B------:R-:W-:Y:S01]  /*06a0*/  BSSY.RECONVERGENT B0, `(.L_x_4) ;  /* 0x000002b000007945 */ /* 0x000fe20003800200 */
[----:B------:R-:W-:-:S04]  /*06b0*/  LOP3.LUT R18, R2, 0x7, RZ, 0xc0, !PT ;  /* 0x0000000702127812 */ /* 0x000fc800078ec0ff */
[----:B------:R-:W-:-:S07]  /*06c0*/  ISETP.NE.AND P2, PT, R18, RZ, PT ;  /* 0x000000ff1200720c */ /* 0x000fce0003f45270 */
[----:B------:R-:W-:Y:S06]  /*06d0*/  @!P1 BRA `(.L_x_5) ;  /* 0x00000000009c9947 */ /* 0x000fec0003800000 */
[----:B------:R-:W1:Y:S01]  /*06e0*/  LDC.64 R6, c[0x0][0x390] ;  /* 0x0000e400ff067b82 */ /* 0x000e620000000a00 */
[----:B------:R-:W2:Y:S07]  /*06f0*/  LDCU UR7, c[0x0][0x38c] ;  /* 0x00007180ff0777ac */ /* 0x000eae0008000800 */
[----:B0-----:R-:W2:Y:S08]  /*0700*/  LDC R9, c[0x0][0x3b4] ;  /* 0x0000ed00ff097b82 */ /* 0x001eb00000000800 */
[----:B------:R-:W0:Y:S01]  /*0710*/  LDC.64 R4, c[0x0][0x3a0] ;  /* 0x0000e800ff047b82 */ /* 0x000e220000000a00 */
[----:B-1----:R-:W-:-:S05]  /*0720*/  IMAD.WIDE R6, R3, 0x4, R6 ;  /* 0x0000000403067825 */ /* 0x002fca00078e0206 */
[----:B------:R-:W2:Y:S02]  /*0730*/  LDG.E R8, desc[UR4][R6.64] ;  /* 0x0000000406087981 */ /* 0x000ea4000c1e1900 */
[----:B--2---:R-:W-:Y:S01]  /*0740*/  IMAD R11, R8, UR7, R9 ;  /* 0x00000007080b7c24 */ /* 0x004fe2000f8e0209 */
[----:B------:R-:W-:-:S03]  /*0750*/  MOV R8, 0x1 ;  /* 0x0000000100087802 */ /* 0x000fc60000000f00 */
[----:B0-----:R-:W-:-:S05]  /*0760*/  IMAD.WIDE R10, R11, 0x4, R4 ;  /* 0x000000040b0a7825 */ /* 0x001fca00078e0204 */
[----:B------:R0:W5:Y:S04]  /*0770*/  ATOMG.E.EXCH.STRONG.GPU PT, RZ, desc[UR4][R10.64], R8 ;  /* 0x800000080aff79a8 */ /* 0x000168000c1ef104 */
        /* <DEDUP_REMOVED lines=20> */
[----:B------:R-:W2:Y:S02]  /*08c0*/  LDG.E R16, desc[UR4][R6.64+0x2400] ;  /* 0x0024000406107981 */ /* 0x000ea4000c1e1900 */
[----:B--2---:R-:W-:-:S04]  /*08d0*/  IMAD R17, R16, UR7, R9 ;  /* 0x0000000710117c24 */ /* 0x004fc8000f8e0209 */
[----:B0-----:R-:W-:-:S05]  /*08e0*/  IMAD.WIDE R10, R17, 0x4, R4 ;  /* 0x00000004110a7825 */ /* 0x001fca00078e0204 */
[----:B------:R1:W5:Y:S04]  /*08f0*/  ATOMG.E.EXCH.STRONG.GPU PT, RZ, desc[UR4][R10.64], R8 ;  /* 0x800000080aff79a8 */ /* 0x000368000c1ef104 */
[----:B------:R-:W2:Y:S02]  /*0900*/  LDG.E R16, desc[UR4][R6.64+0x2a00] ;  /* 0x002a000406107981 */ /* 0x000ea4000c1e1900 */
[----:B--2---:R-:W-:-:S04]  /*0910*/  IMAD R9, R16, UR7, R9 ;  /* 0x0000000710097c24 */ /* 0x004fc8000f8e0209 */
[----:B------:R-:W-:-:S05]  /*0920*/  IMAD.WIDE R4, R9, 0x4, R4 ;  /* 0x0000000409047825 */ /* 0x000fca00078e0204 */
[----:B------:R1:W5:Y:S01]  /*0930*/  ATOMG.E.EXCH.STRONG.GPU PT, RZ, desc[UR4][R4.64], R8 ;  /* 0x8000000804ff79a8 */ /* 0x000362000c1ef104 */
[----:B------:R-:W-:-:S07]  /*0940*/  IADD3 R3, PT, PT, R3, 0xc00, RZ ;  /* 0x00000c0003037810 */ /* 0x000fce0007ffe0ff */
.L_x_5:
[----:B------:R-:W-:Y:S05]  /*0950*/  BSYNC.RECONVERGENT B0 ;  /* 0x0000000000007941 */ /* 0x000fea0003800200 */
.L_x_4:
[----:B------:R-:W-:Y:S05]  /*0960*/  @!P2 BRA `(.L_x_0) ;  /* 0x0000000000b8a947 */ /* 0x000fea0003800000 */
[----:B------:R-:W-:Y:S01]  /*0970*/  ISETP.GE.U32.AND P1, PT, R18, 0x4, PT ;  /* 0x000000041200780c */ /* 0x000fe20003f26070 */
[----:B------:R-:W-:Y:S01]  /*0980*/  BSSY.RECONVERGENT B0, `(.L_x_6) ;  /* 0x000001b000007945 */ /* 0x000fe20003800200 */
[----:B01----:R-:W-:-:S04]  /*0990*/  LOP3.LUT R14, R2, 0x3, RZ, 0xc0, !PT ;  /* 0x00000003020e7812 */ /* 0x003fc800078ec0ff */
[----:B------:R-:W-:-:S07]  /*09a0*/  ISETP.NE.AND P2, PT, R14, RZ, PT ;  /* 0x000000ff0e00720c */ /* 0x000fce0003f45270 */
[----:B------:R-:W-:Y:S06]  /*09b0*/  @!P1 BRA `(.L_x_7) ;  /* 0x00000000005c9947 */ /* 0x000fec0003800000 */
[----:B------:R-:W0:Y:S01]  /*09c0*/  LDC.64 R4, c[0x0][0x390] ;  /* 0x0000e400ff047b82 */ /* 0x000e220000000a00 */
[----:B------:R-:W1:Y:S07]  /*09d0*/  LDCU UR7, c[0x0][0x38c] ;  /* 0x00007180ff0777ac */ /* 0x000e6e0008000800 */
[----:B------:R-:W1:Y:S08]  /*09e0*/  LDC R15, c[0x0][0x3b4] ;  /* 0x0000ed00ff0f7b82 */ /* 0x000e700000000800 */
[----:B------:R-:W2:Y:S01]  /*09f0*/  LDC.64 R12, c[0x0][0x3a0] ;  /* 0x0000e800ff0c7b82 */ /* 0x000ea20000000a00 */
[----:B0-----:R-:W-:-:S05]  /*0a00*/  IMAD.WIDE R10, R3, 0x4, R4 ;  /* 0x00000004030a7825 */ /* 0x001fca00078e0204 */
[----:B------:R-:W1:Y:S01]  /*0a10*/  LDG.E R2, desc[UR4][R10.64] ;  /* 0x000000040a027981 */ /* 0x000e62000c1e1900 */
[----:B------:R-:W-:Y:S02]  /*0a20*/  HFMA2 R17, -RZ, RZ, 0, 5.9604644775390625e-08 ;  /* 0x00000001ff117431 */ /* 0x000fe400000001ff */
[----:B-1----:R-:W-:-:S04]  /*0a30*/  IMAD R5, R2, UR7, R15 ;  /* 0x0000000702057c24 */ /* 0x002fc8000f8e020f */
[----:B--2---:R-:W-:-:S05]  /*0a40*/  IMAD.WIDE R4, R5, 0x4, R12 ;  /* 0x0000000405047825 */ /* 0x004fca00078e020c */
        /* <DEDUP_REMOVED lines=9> */
[----:B------:R-:W2:Y:S02]  /*0ae0*/  LDG.E R2, desc[UR4][R10.64+0x1200] ;  /* 0x001200040a027981 */ /* 0x000ea4000c1e1900 */
[----:B--2---:R-:W-:-:S04]  /*0af0*/  IMAD R15, R2, UR7, R15 ;  /* 0x00000007020f7c24 */ /* 0x004fc8000f8e020f */
[----:B0-----:R-:W-:-:S05]  /*0b00*/  IMAD.WIDE R4, R15, 0x4, R12 ;  /* 0x000000040f047825 */ /* 0x001fca00078e020c */
[----:B------:R1:W5:Y:S01]  /*0b10*/  ATOMG.E.EXCH.STRONG.GPU PT, RZ, desc[UR4][R4.64], R17 ;  /* 0x8000001104ff79a8 */ /* 0x000362000c1ef104 */
[----:B------:R-:W-:-:S07]  /*0b20*/  IADD3 R3, PT, PT, R3, 0x600, RZ ;  /* 0x0000060003037810 */ /* 0x000fce0007ffe0ff */
.L_x_7:
[----:B------:R-:W-:Y:S05]  /*0b30*/  BSYNC.RECONVERGENT B0 ;  /* 0x0000000000007941 */ /* 0x000fea0003800200 */
.L_x_6:
[----:B------:R-:W-:Y:S05]  /*0b40*/  @!P2 BRA `(.L_x_0) ;  /* 0x000000000040a947 */ /* 0x000fea0003800000 */
[----:B------:R-:W0:Y:S01]  /*0b50*/  LDC R13, c[0x0][0x3b4] ;  /* 0x0000ed00ff0d7b82 */ /* 0x000e220000000800 */
[----:B------:R-:W-:-:S07]  /*0b60*/  IADD3 R2, PT, PT, -R14, RZ, RZ ;  /* 0x000000ff0e027210 */ /* 0x000fce0007ffe1ff */
[----:B------:R-:W2:Y:S08]  /*0b70*/  LDC.64 R10, c[0x0][0x3a0] ;  /* 0x0000e800ff0a7b82 */ /* 0x000eb00000000a00 */
[----:B-1----:R-:W1:Y:S02]  /*0b80*/  LDC.64 R6, c[0x0][0x390] ;  /* 0x0000e400ff067b82 */ /* 0x002e640000000a00 */
.L_x_8:
[----:B-1----:R-:W-:-:S06]  /*0b90*/  IMAD.WIDE R8, R3, 0x4, R6 ;  /* 0x0000000403087825 */ /* 0x002fcc00078e0206 */
[----:B------:R-:W0:Y:S01]  /*0ba0*/  LDG.E R8, desc[UR4][R8.64] ;  /* 0x0000000408087981 */ /* 0x000e22000c1e1900 */
[----:B------:R-:W-:Y:S05]  /*0bb0*/  YIELD ;  /* 0x0000000000007946 */ /* 0x000fea0003800000 */
[----:B------:R-:W0:Y:S01]  /*0bc0*/  LDCU UR7, c[0x0][0x38c] ;  /* 0x00007180ff0777ac */ /* 0x000e220008000800 */
[----:B------:R-:W-:Y:S02]  /*0bd0*/  IADD3 R2, PT, PT, R2, 0x1, RZ ;  /* 0x0000000102027810 */ /* 0x000fe40007ffe0ff */
[----:B---3--:R-:W-:Y:S02]  /*0be0*/  MOV R15, 0x1 ;  /* 0x00000001000f7802 */ /* 0x008fe40000000f00 */
[----:B------:R-:W-:-:S02]  /*0bf0*/  ISETP.NE.AND P1, PT, R2, RZ, PT ;  /* 0x000000ff0200720c */ /* 0x000fc40003f25270 */
[----:B------:R-:W-:Y:S01]  /*0c00*/  IADD3 R3, PT, PT, R3, 0x180, RZ ;  /* 0x0000018003037810 */ /* 0x000fe20007ffe0ff */
[----:B0-----:R-:W-:-:S04]  /*0c10*/  IMAD R5, R8, UR7, R13 ;  /* 0x0000000708057c24 */ /* 0x001fc8000f8e020d */
[----:B--2---:R-:W-:-:S05]  /*0c20*/  IMAD.WIDE R4, R5, 0x4, R10 ;  /* 0x0000000405047825 */ /* 0x004fca00078e020a */
[----:B-----5:R3:W5:Y:S01]  /*0c30*/  ATOMG.E.EXCH.STRONG.GPU PT, RZ, desc[UR4][R4.64], R15 ;  /* 0x8000000f04ff79a8 */ /* 0x020762000c1ef104 */
[----:B------:R-:W-:Y:S05]  /*0c40*/  @P1 BRA `(.L_x_8) ;  /* 0xfffffffc00d01947 */ /* 0x000fea000383ffff */
.L_x_0:
[----:B------:R-:W-:Y:S05]  /*0c50*/  WARPSYNC.ALL ;  /* 0x0000000000007948 */ /* 0x000fea0003800000 */
[----:B------:R-:W-:Y:S06]  /*0c60*/  BAR.SYNC.DEFER_BLOCKING 0x0 ;  /* 0x0000000000007b1d */ /* 0x000fec0000010000 */
[----:B------:R-:W-:Y:S05]  /*0c70*/  @P0 EXIT ;  /* 0x000000000000094d */ /* 0x000fea0003800000 */
[----:B------:R-:W2:Y:S01]  /*0c80*/  LDC.64 R2, c[0x0][0x390] ;  /* 0x0000e400ff027b82 */ /* 0x000ea20000000a00 */
[----:B------:R-:W4:Y:S07]  /*0c90*/  LDCU.64 UR8, c[0x0][0x388] ;  /* 0x00007100ff0877ac */ /* 0x000f2e0008000a00 */
[----:B0-----:R-:W0:Y:S08]  /*0ca0*/  LDC R16, c[0x0][0x3b4] ;  /* 0x0000ed00ff107b82 */ /* 0x001e300000000800 */
[----:B-1-3--:R-:W1:Y:S01]  /*0cb0*/  LDC.64 R14, c[0x0][0x380] ;  /* 0x0000e000ff0e7b82 */ /* 0x00ae620000000a00 */
[----:B--2---:R-:W-:-:S06]  /*0cc0*/  IMAD.WIDE R2, R0, 0x4, R2 ;  /* 0x0000000400027825 */ /* 0x004fcc00078e0202 */
[----:B------:R2:W5:Y:S01]  /*0cd0*/  LDG.E R2, desc[UR4][R2.64] ;  /* 0x0000000402027981 */ /* 0x000562000c1e1900 */
[----:B----4-:R-:W-:Y:S02]  /*0ce0*/  MOV R22, UR8 ;  /* 0x0000000800167c02 */ /* 0x010fe40008000f00 */
[----:B------:R-:W-:Y:S02]  /*0cf0*/  MOV R23, UR9 ;  /* 0x0000000900177c02 */ /* 0x000fe40008000f00 */
[----:B------:R-:W-:-:S13]  /*0d00*/  ISETP.GE.AND P0, PT, R22, 0x1, PT ;  /* 0x000000011600780c */ /* 0x000fda0003f06270 */
[----:B012---:R-:W-:Y:S05]  /*0d10*/  @!P0 EXIT ;  /* 0x000000000000894d */ /* 0x007fea0003800000 */
[----:B------:R-:W0:Y:S01]  /*0d20*/  LDC.64 R12, c[0x0][0x3a8] ;  /* 0x0000ea00ff0c7b82 */ /* 0x000e220000000a00 */
[----:B-----5:R-:W-:Y:S02]  /*0d30*/  IMAD R2, R2, R23, R16 ;  /* 0x0000001702027224 */ /* 0x020fe400078e0210 */
[----:B------:R-:W-:Y:S02]  /*0d40*/  IMAD R17, R16, 0x3, RZ ;  /* 0x0000000310117824 */ /* 0x000fe400078e02ff */
[----:B------:R-:W-:-:S03]  /*0d50*/  IMAD R3, R2, 0x3, RZ ;  /* 0x0000000302037824 */ /* 0x000fc600078e02ff */
[----:B------:R-:W1:Y:S01]  /*0d60*/  LDC R8, c[0x0][0x3b0] ;  /* 0x0000ec00ff087b82 */ /* 0x000e620000000800 */
[----:B------:R-:W-:-:S05]  /*0d70*/  IMAD.WIDE R14, R3, 0x4, R14 ;  /* 0x00000004030e7825 */ /* 0x000fca00078e020e */
[----:B------:R2:W5:Y:S04]  /*0d80*/  LDG.E R3, desc[UR4][R14.64] ;  /* 0x000000040e037981 */ /* 0x000568000c1e1900 */
[----:B------:R2:W5:Y:S04]  /*0d90*/  LDG.E R5, desc[UR4][R14.64+0x4] ;  /* 0x000004040e057981 */ /* 0x000568000c1e1900 */
[----:B------:R2:W5:Y:S01]  /*0da0*/  LDG.E R6, desc[UR4][R14.64+0x8] ;  /* 0x000008040e067981 */ /* 0x000562000c1e1900 */
[----:B0-----:R-:W-:-:S05]  /*0db0*/  IMAD.WIDE R12, R17, 0x4, R12 ;  /* 0x00000004110c7825 */ /* 0x001fca00078e020c */
[----:B------:R2:W5:Y:S04]  /*0dc0*/  LDG.E R7, desc[UR4][R12.64] ;  /* 0x000000040c077981 */ /* 0x000568000c1e1900 */
[----:B------:R2:W5:Y:S04]  /*0dd0*/  LDG.E R9, desc[UR4][R12.64+0x4] ;  /* 0x000004040c097981 */ /* 0x000568000c1e1900 */
[----:B------:R2:W5:Y:S01]  /*0de0*/  LDG.E R11, desc[UR4][R12.64+0x8] ;  /* 0x000008040c0b7981 */ /* 0x000562000c1e1900 */
[----:B------:R-:W-:Y:S01]  /*0df0*/  ISETP.NE.AND P0, PT, R22, 0x1, PT ;  /* 0x000000011600780c */ /* 0x000fe20003f05270 */
[----:B------:R-:W-:-:S02]  /*0e00*/  HFMA2 R0, -RZ, RZ, 0, 0 ;  /* 0x00000000ff007431 */ /* 0x000fc400000001ff */
[----:B-1----:R-:W-:-:S10]  /*0e10*/  FMUL R8, R8, R8 ;  /* 0x0000000808087220 */ /* 0x002fd40000400000 */
[----:B--2---:R-:W-:Y:S05]  /*0e20*/  @!P0 BRA `(.L_x_9) ;  /* 0x0000000800d08947 */ /* 0x004fea0003800000 */
[----:B------:R-:W0:Y:S01]  /*0e30*/  LDC R10, c[0x0][0x3b4] ;  /* 0x0000ed00ff0a7b82 */ /* 0x000e220000000800 */
[----:B------:R-:W-:Y:S01]  /*0e40*/  IADD3 R16, PT, PT, R23, R16, RZ ;  /* 0x0000001017107210 */ /* 0x000fe20007ffe0ff */
[----:B------:R-:W1:Y:S01]  /*0e50*/  LDCU UR6, c[0x0][0x3b0] ;  /* 0x00007600ff0677ac */ /* 0x000e620008000800 */
[----:B------:R-:W-:Y:S02]  /*0e60*/  LOP3.LUT R13, R22, 0x7ffffffe, RZ, 0xc0, !PT ;  /* 0x7ffffffe160d7812 */ /* 0x000fe400078ec0ff */
[----:B------:R-:W-:Y:S01]  /*0e70*/  MOV R14, R17 ;  /* 0x00000011000e7202 */ /* 0x000fe20000000f00 */
[----:B------:R-:W-:Y:S01]  /*0e80*/  IMAD R16, R16, 0x3, RZ ;  /* 0x0000000310107824 */ /* 0x000fe200078e02ff */
[----:B------:R-:W-:Y:S01]  /*0e90*/  IADD3 R13, PT, PT, -R13, RZ, RZ ;  /* 0x000000ff0d0d7210 */ /* 0x000fe20007ffe1ff */
[----:B------:R-:W2:Y:S08]  /*0ea0*/  LDC R12, c[0x0][0x38c] ;  /* 0x0000e300ff0c7b82 */ /* 0x000eb00000000800 */
[----:B------:R-:W3:Y:S08]  /*0eb0*/  LDC.64 R20, c[0x0][0x3a0] ;  /* 0x0000e800ff147b82 */ /* 0x000ef00000000a00 */
[----:B-1----:R-:W4:Y:S02]  /*0ec0*/  LDC.64 R18, c[0x0][0x380] ;  /* 0x0000e000ff127b82 */ /* 0x002f240000000a00 */
.L_x_26:
[----:B0--3--:R-:W-:-:S05]  /*0ed0*/  IMAD.WIDE R24, R10, 0x4, R20 ;  /* 0x000000040a187825 */ /* 0x009fca00078e0214 */
[----:B------:R-:W3:Y:S02]  /*0ee0*/  LDG.E R0, desc[UR4][R24.64] ;  /* 0x0000000418007981 */ /* 0x000ee4000c1e1900 */
[----:B---3--:R-:W-:-:S13]  /*0ef0*/  ISETP.NE.AND P0, PT, R0, RZ, PT ;  /* 0x000000ff0000720c */ /* 0x008fda0003f05270 */
[----:B-----5:R-:W-:Y:S05]  /*0f00*/  @P0 BRA `(.L_x_10) ;  /* 0x0000000400340947 */ /* 0x020fea0003800000 */
[----:B----4-:R-:W-:-:S05]  /*0f10*/  IMAD.WIDE R32, R14, 0x4, R18 ;  /* 0x000000040e207825 */ /* 0x010fca00078e0212 */
[----:B------:R-:W3:Y:S01]  /*0f20*/  LDG.E R22, desc[UR4][R32.64] ;  /* 0x0000000420167981 */ /* 0x000ee2000c1e1900 */
[----:B-----5:R-:W0:Y:S01]  /*0f30*/  MUFU.RCP R0, R7 ;  /* 0x0000000700007308 */ /* 0x020e220000001000 */
[----:B------:R-:W-:Y:S01]  /*0f40*/  BSSY.RECONVERGENT B2, `(.L_x_11) ;  /* 0x000000d000027945 */ /* 0x000fe20003800200 */
[----:B0-----:R-:W-:-:S04]  /*0f50*/  FFMA R15, -R7, R0, 1 ;  /* 0x3f800000070f7423 */ /* 0x001fc80000000100 */
[----:B------:R-:W-:Y:S01]  /*0f60*/  FFMA R15, R0, R15, R0 ;  /* 0x0000000f000f7223 */ /* 0x000fe20000000000 */
[----:B---3--:R-:W-:-:S04]  /*0f70*/  FADD R22, -R3, R22 ;  /* 0x0000001603167221 */ /* 0x008fc80000000100 */
[----:B------:R-:W0:Y:S01]  /*0f80*/  FCHK P0, R22, R7 ;  /* 0x0000000716007302 */ /* 0x000e220000000000 */
[----:B------:R-:W-:-:S04]  /*0f90*/  FFMA R0, R22, R15, RZ ;  /* 0x0000000f16007223 */ /* 0x000fc800000000ff */
[----:B------:R-:W-:-:S04]  /*0fa0*/  FFMA R2, -R7, R0, R22 ;  /* 0x0000000007027223 */ /* 0x000fc80000000116 */
[----:B------:R-:W-:Y:S01]  /*0fb0*/  FFMA R0, R15, R2, R0 ;  /* 0x000000020f007223 */ /* 0x000fe20000000000 */
[----:B0-----:R-:W-:Y:S06]  /*0fc0*/  @!P0 BRA `(.L_x_12) ;  /* 0x0000000000108947 */ /* 0x001fec0003800000 */
[----:B------:R-:W-:Y:S02]  /*0fd0*/  MOV R29, R22 ;  /* 0x00000016001d7202 */ /* 0x000fe40000000f00 */
[----:B------:R-:W-:Y:S02]  /*0fe0*/  MOV R0, R7 ;  /* 0x0000000700007202 */ /* 0x000fe40000000f00 */
[----:B------:R-:W-:-:S07]  /*0ff0*/  MOV R4, 0x1010 ;  /* 0x0000101000047802 */ /* 0x000fce0000000f00 */
[----:B--2---:R-:W-:Y:S05]  /*1000*/  CALL.REL.NOINC `($__internal_0_$__cuda_sm3x_div_rn_noftz_f32_slowpath) ;  /* 0x0000000c00c07944 */ /* 0x004fea0003c00000 */
.L_x_12:
[----:B------:R-:W-:Y:S05]  /*1010*/  BSYNC.RECONVERGENT B2 ;  /* 0x0000000000027941 */ /* 0x000fea0003800200 */
.L_x_11:
[----:B------:R-:W-:Y:S01]  /*1020*/  HFMA2 R15, -RZ, RZ, 1.75, 0 ;  /* 0x3f000000ff0f7431 */ /* 0x000fe200000001ff */
[----:B------:R-:W-:Y:S04]  /*1030*/  BSSY.RECONVERGENT B2, `(.L_x_10) ;  /* 0x000003a000027945 */ /* 0x000fe80003800200 */
[----:B------:R-:W-:-:S05]  /*1040*/  LOP3.LUT R15, R15, 0x80000000, R0, 0xb8, !PT ;  /* 0x800000000f0f7812 */ /* 0x000fca00078eb800 */
[----:B------:R-:W-:-:S06]  /*1050*/  FADD.RZ R15, R15, R0 ;  /* 0x000000000f0f7221 */ /* 0x000fcc000000c000 */
[----:B------:R-:W0:Y:S02]  /*1060*/  FRND.TRUNC R15, R15 ;  /* 0x0000000f000f7307 */ /* 0x000e24000020d000 */
[----:B0-----:R-:W-:-:S05]  /*1070*/  FFMA R22, -R7, R15, R22 ;  /* 0x0000000f07167223 */ /* 0x001fca0000000116 */
[----:B------:R-:W-:-:S13]  /*1080*/  FSETP.GT.AND P0, PT, R22, UR6, PT ;  /* 0x0000000616007c0b */ /* 0x000fda000bf04000 */
[----:B------:R-:W-:Y:S05]  /*1090*/  @P0 BRA `(.L_x_13) ;  /* 0x0000000000cc0947 */ /* 0x000fea0003800000 */
[----:B------:R-:W3:Y:S01]  /*10a0*/  LDG.E R2, desc[UR4][R32.64+0x4] ;  /* 0x0000040420027981 */ /* 0x000ee2000c1e1900 */
[----:B------:R-:W0:Y:S01]  /*10b0*/  MUFU.RCP R0, R9 ;  /* 0x0000000900007308 */ /* 0x000e220000001000 */
        /* <DEDUP_REMOVED lines=13> */
.L_x_15:
[----:B------:R-:W-:Y:S05]  /*1190*/  BSYNC.RECONVERGENT B3 ;  /* 0x0000000000037941 */ /* 0x000fea0003800200 */
.L_x_14:
[----:B------:R-:W-:-:S05]  /*11a0*/  HFMA2 R15, -RZ, RZ, 1.75, 0 ;  /* 0x3f000000ff0f7431 */ /* 0x000fca00000001ff */
        /* <DEDUP_REMOVED lines=21> */
.L_x_17:
[----:B------:R-:W-:Y:S05]  /*1300*/  BSYNC.RECONVERGENT B3 ;  /* 0x0000000000037941 */ /* 0x000fea0003800200 */
.L_x_16:
[----:B------:R-:W-:Y:S02]  /*1310*/  HFMA2 R15, -RZ, RZ, 1.75, 0 ;  /* 0x3f000000ff0f7431 */ /* 0x000fe400000001ff */
[----:B------:R-:W-:-:S04]  /*1320*/  FMUL R23, R23, R23 ;  /* 0x0000001717177220 */ /* 0x000fc80000400000 */
[----:B------:R-:W-:Y:S01]  /*1330*/  FFMA R23, R22, R22, R23 ;  /* 0x0000001616177223 */ /* 0x000fe20000000017 */
[----:B------:R-:W-:-:S05]  /*1340*/  LOP3.LUT R15, R15, 0x80000000, R0, 0xb8, !PT ;  /* 0x800000000f0f7812 */ /* 0x000fca00078eb800 */
[----:B------:R-:W-:-:S06]  /*1350*/  FADD.RZ R15, R15, R0 ;  /* 0x000000000f0f7221 */ /* 0x000fcc000000c000 */
[----:B------:R-:W0:Y:S02]  /*1360*/  FRND.TRUNC R15, R15 ;  /* 0x0000000f000f7307 */ /* 0x000e24000020d000 */
[----:B0-----:R-:W-:-:S04]  /*1370*/  FFMA R2, -R11, R15, R2 ;  /* 0x0000000f0b027223 */ /* 0x001fc80000000102 */
[----:B------:R-:W-:-:S05]  /*1380*/  FFMA R23, R2, R2, R23 ;  /* 0x0000000202177223 */ /* 0x000fca0000000017 */
[----:B------:R-:W-:-:S13]  /*1390*/  FSETP.GTU.AND P0, PT, R23, R8, PT ;  /* 0x000000081700720b */ /* 0x000fda0003f0c000 */
[----:B------:R-:W-:Y:S05]  /*13a0*/  @P0 BRA `(.L_x_13) ;  /* 0x0000000000080947 */ /* 0x000fea0003800000 */
[----:B------:R-:W-:-:S05]  /*13b0*/  MOV R15, 0x1 ;  /* 0x00000001000f7802 */ /* 0x000fca0000000f00 */
[----:B------:R0:W5:Y:S02]  /*13c0*/  ATOMG.E.EXCH.STRONG.GPU PT, RZ, desc[UR4][R24.64], R15 ;  /* 0x8000000f18ff79a8 */ /* 0x000164000c1ef104 */
.L_x_13:
[----:B------:R-:W-:Y:S05]  /*13d0*/  BSYNC.RECONVERGENT B2 ;  /* 0x0000000000027941 */ /* 0x000fea0003800200 */
.L_x_10:
[----:B--2---:R-:W-:-:S05]  /*13e0*/  IMAD.WIDE R22, R12, 0x4, R24 ;  /* 0x000000040c167825 */ /* 0x004fca00078e0218 */
[----:B------:R-:W2:Y:S02]  /*13f0*/  LDG.E R0, desc[UR4][R22.64] ;  /* 0x0000000416007981 */ /* 0x000ea4000c1e1900 */
[----:B--2---:R-:W-:-:S13]  /*1400*/  ISETP.NE.AND P0, PT, R0, RZ, PT ;  /* 0x000000ff0000720c */ /* 0x004fda0003f05270 */
[----:B------:R-:W-:Y:S05]  /*1410*/  @P0 BRA `(.L_x_18) ;  /* 0x0000000400340947 */ /* 0x000fea0003800000 */
[----:B0---4-:R-:W-:-:S05]  /*1420*/  IMAD.WIDE R24, R16, 0x4, R18 ;  /* 0x0000000410187825 */ /* 0x011fca00078e0212 */
[----:B------:R-:W2:Y:S01]  /*1430*/  LDG.E R2, desc[UR4][R24.64] ;  /* 0x0000000418027981 */ /* 0x000ea2000c1e1900 */
[----:B-----5:R-:W0:Y:S01]  /*1440*/  MUFU.RCP R0, R7 ;  /* 0x0000000700007308 */ /* 0x020e220000001000 */
[----:B------:R-:W-:Y:S01]  /*1450*/  BSSY.RECONVERGENT B2, `(.L_x_19) ;  /* 0x000000d000027945 */ /* 0x000fe20003800200 */
[----:B0-----:R-:W-:-:S04]  /*1460*/  FFMA R15, -R7, R0, 1 ;  /* 0x3f800000070f7423 */ /* 0x001fc80000000100 */
[----:B------:R-:W-:Y:S01]  /*1470*/  FFMA R15, R0, R15, R0 ;  /* 0x0000000f000f7223 */ /* 0x000fe20000000000 */
[----:B--2---:R-:W-:-:S04]  /*1480*/  FADD R2, -R3, R2 ;  /* 0x0000000203027221 */ /* 0x004fc80000000100 */
        /* <DEDUP_REMOVED lines=8> */
[----:B------:R-:W-:Y:S05]  /*1510*/  CALL.REL.NOINC `($__internal_0_$__cuda_sm3x_div_rn_noftz_f32_slowpath) ;  /* 0x00000008007c7944 */ /* 0x000fea0003c00000 */
.L_x_20:
[----:B------:R-:W-:Y:S05]  /*1520*/  BSYNC.RECONVERGENT B2 ;  /* 0x0000000000027941 */ /* 0x000fea0003800200 */
.L_x_19:
        /* <DEDUP_REMOVED lines=8> */
[----:B------:R-:W2:Y:S01]  /*15b0*/  LDG.E R30, desc[UR4][R24.64+0x4] ;  /* 0x00000404181e7981 */ /* 0x000ea2000c1e1900 */
[----:B------:R-:W0:Y:S01]  /*15c0*/  MUFU.RCP R0, R9 ;  /* 0x0000000900007308 */ /* 0x000e220000001000 */
        /* <DEDUP_REMOVED lines=13> */
.L_x_23:
[----:B------:R-:W-:Y:S05]  /*16a0*/  BSYNC.RECONVERGENT B3 ;  /* 0x0000000000037941 */ /* 0x000fea0003800200 */
.L_x_22:
[----:B------:R-:W-:-:S05]  /*16b0*/  HFMA2 R15, -RZ, RZ, 1.75, 0 ;  /* 0x3f000000ff0f7431 */ /* 0x000fca00000001ff */
        /* <DEDUP_REMOVED lines=21> */
.L_x_25:
[----:B------:R-:W-:Y:S05]  /*1810*/  BSYNC.RECONVERGENT B3 ;  /* 0x0000000000037941 */ /* 0x000fea0003800200 */
.L_x_24:
        /* <DEDUP_REMOVED lines=12> */
.L_x_21:
[----:B------:R-:W-:Y:S05]  /*18e0*/  BSYNC.RECONVERGENT B2 ;  /* 0x0000000000027941 */ /* 0x000fea0003800200 */
.L_x_18:
[----:B0-----:R-:W0:Y:S01]  /*18f0*/  LDC.64 R22, c[0x0][0x388] ;  /* 0x0000e200ff167b82 */ /* 0x001e220000000a00 */
[----:B------:R-:W-:-:S04]  /*1900*/  IADD3 R13, PT, PT, R13, 0x2, RZ ;  /* 0x000000020d0d7810 */ /* 0x000fc80007ffe0ff */
[----:B------:R-:W-:Y:S01]  /*1910*/  ISETP.NE.AND P0, PT, R13, RZ, PT ;  /* 0x000000ff0d00720c */ /* 0x000fe20003f05270 */
[C---:B0-----:R-:W-:Y:S01]  /*1920*/  IMAD R16, R23.reuse, 0x6, R16 ;  /* 0x0000000617107824 */ /* 0x041fe200078e0210 */
[C---:B------:R-:W-:Y:S01]  /*1930*/  LEA R10, R23.reuse, R10, 0x1 ;  /* 0x0000000a170a7211 */ /* 0x040fe200078e08ff */
[----:B------:R-:W-:-:S10]  /*1940*/  IMAD R14, R23, 0x6, R14 ;  /* 0x00000006170e7824 */ /* 0x000fd400078e020e */
[----:B------:R-:W-:Y:S05]  /*1950*/  @P0 BRA `(.L_x_26) ;  /* 0xfffffff4005c0947 */ /* 0x000fea000383ffff */
[----:B------:R-:W-:-:S07]  /*1960*/  LOP3.LUT R0, R22, 0x7ffffffe, RZ, 0xc0, !PT ;  /* 0x7ffffffe16007812 */ /* 0x000fce00078ec0ff */
.L_x_9:
[----:B------:R-:W-:-:S04]  /*1970*/  LOP3.LUT R2, R22, 0x1, RZ, 0xc0, !PT ;  /* 0x0000000116027812 */ /* 0x000fc800078ec0ff */
[----:B------:R-:W-:-:S13]  /*1980*/  ISETP.NE.U32.AND P0, PT, R2, 0x1, PT ;  /* 0x000000010200780c */ /* 0x000fda0003f05070 */
[----:B------:R-:W-:Y:S05]  /*1990*/  @P0 EXIT ;  /* 0x000000000000094d */ /* 0x000fea0003800000 */
[----:B----4-:R-:W0:Y:S01]  /*19a0*/  LDC.64 R18, c[0x0][0x3a0] ;  /* 0x0000e800ff127b82 */ /* 0x010e220000000a00 */
[----:B------:R-:W1:Y:S02]  /*19b0*/  LDCU UR6, c[0x0][0x3b4] ;  /* 0x00007680ff0677ac */ /* 0x000e640008000800 */
[----:B-1----:R-:W-:-:S04]  /*19c0*/  IMAD R23, R0, R23, UR6 ;  /* 0x0000000600177e24 */ /* 0x002fc8000f8e0217 */
[----:B0-----:R-:W-:-:S05]  /*19d0*/  IMAD.WIDE R18, R23, 0x4, R18 ;  /* 0x0000000417127825 */ /* 0x001fca00078e0212 */
[----:B------:R-:W2:Y:S02]  /*19e0*/  LDG.E R0, desc[UR4][R18.64] ;  /* 0x0000000412007981 */ /* 0x000ea4000c1e1900 */
[----:B--2---:R-:W-:-:S13]  /*19f0*/  ISETP.NE.AND P0, PT, R0, RZ, PT ;  /* 0x000000ff0000720c */ /* 0x004fda0003f05270 */
[----:B------:R-:W-:Y:S05]  /*1a00*/  @P0 EXIT ;  /* 0x000000000000094d */ /* 0x000fea0003800000 */
[----:B------:R-:W0:Y:S01]  /*1a10*/  LDC.64 R12, c[0x0][0x380] ;  /* 0x0000e000ff0c7b82 */ /* 0x000e220000000a00 */
[----:B------:R-:W-:-:S04]  /*1a20*/  IMAD R23, R23, 0x3, RZ ;  /* 0x0000000317177824 */ /* 0x000fc800078e02ff */
[----:B0-----:R-:W-:-:S05]  /*1a30*/  IMAD.WIDE R12, R23, 0x4, R12 ;  /* 0x00000004170c7825 */ /* 0x001fca00078e020c */
[----:B------:R-:W2:Y:S01]  /*1a40*/  LDG.E R2, desc[UR4][R12.64] ;  /* 0x000000040c027981 */ /* 0x000ea2000c1e1900 */
[----:B-----5:R-:W0:Y:S01]  /*1a50*/  MUFU.RCP R0, R7 ;  /* 0x0000000700007308 */ /* 0x020e220000001000 */
[----:B------:R-:W-:Y:S01]  /*1a60*/  BSSY.RECONVERGENT B2, `(.L_x_27) ;  /* 0x000000d000027945 */ /* 0x000fe20003800200 */
[----:B0-----:R-:W-:Y:S01]  /*1a70*/  FFMA R15, -R7, R0, 1 ;  /* 0x3f800000070f7423 */ /* 0x001fe20000000100 */
[----:B--2---:R-:W-:-:S03]  /*1a80*/  FADD R2, -R3, R2 ;  /* 0x0000000203027221 */ /* 0x004fc60000000100 */
[----:B------:R-:W-:Y:S02]  /*1a90*/  FFMA R3, R0, R15, R0 ;  /* 0x0000000f00037223 */ /* 0x000fe40000000000 */
[----:B------:R-:W0:Y:S02]  /*1aa0*/  FCHK P0, R2, R7 ;  /* 0x0000000702007302 */ /* 0x000e240000000000 */
        /* <DEDUP_REMOVED lines=8> */
.L_x_28:
[----:B------:R-:W-:Y:S05]  /*1b30*/  BSYNC.RECONVERGENT B2 ;  /* 0x0000000000027941 */ /* 0x000fea0003800200 */
.L_x_27:
[----:B------:R-:W-:Y:S01]  /*1b40*/  HFMA2 R3, -RZ, RZ, 1.75, 0 ;  /* 0x3f000000ff037431 */ /* 0x000fe200000001ff */
[----:B------:R-:W0:Y:S04]  /*1b50*/  LDCU UR6, c[0x0][0x3b0] ;  /* 0x00007600ff0677ac */ /* 0x000e280008000800 */
[----:B------:R-:W-:-:S05]  /*1b60*/  LOP3.LUT R3, R3, 0x80000000, R0, 0xb8, !PT ;  /* 0x8000000003037812 */ /* 0x000fca00078eb800 */
[----:B------:R-:W-:-:S06]  /*1b70*/  FADD.RZ R3, R3, R0 ;  /* 0x0000000003037221 */ /* 0x000fcc000000c000 */
[----:B------:R-:W1:Y:S02]  /*1b80*/  FRND.TRUNC R3, R3 ;  /* 0x0000000300037307 */ /* 0x000e64000020d000 */
[----:B-1----:R-:W-:-:S05]  /*1b90*/  FFMA R2, -R7, R3, R2 ;  /* 0x0000000307027223 */ /* 0x002fca0000000102 */
[----:B0-----:R-:W-:-:S13]  /*1ba0*/  FSETP.GT.AND P0, PT, R2, UR6, PT ;  /* 0x0000000602007c0b */ /* 0x001fda000bf04000 */
[----:B------:R-:W-:Y:S05]  /*1bb0*/  @P0 EXIT ;  /* 0x000000000000094d */ /* 0x000fea0003800000 */
        /* <DEDUP_REMOVED lines=15> */
.L_x_30:
[----:B------:R-:W-:Y:S05]  /*1cb0*/  BSYNC.RECONVERGENT B2 ;  /* 0x0000000000027941 */ /* 0x000fea0003800200 */
.L_x_29:
        /* <DEDUP_REMOVED lines=23> */
.L_x_32:
[----:B------:R-:W-:Y:S05]  /*1e30*/  BSYNC.RECONVERGENT B2 ;  /* 0x0000000000027941 */ /* 0x000fea0003800200 */
.L_x_31:
        /* <DEDUP_REMOVED lines=9> */
[----:B------:R-:W-:Y:S05]  /*1ed0*/  @P0 EXIT ;  /* 0x000000000000094d */ /* 0x000fea0003800000 */
[----:B------:R-:W-:-:S05]  /*1ee0*/  MOV R3, 0x1 ;  /* 0x0000000100037802 */ /* 0x000fca0000000f00 */
[----:B------:R-:W-:Y:S01]  /*1ef0*/  ATOMG.E.EXCH.STRONG.GPU PT, RZ, desc[UR4][R18.64], R3 ;  /* 0x8000000312ff79a8 */ /* 0x000fe2000c1ef104 */
[----:B------:R-:W-:Y:S05]  /*1f00*/  EXIT ;  /* 0x000000000000794d */ /* 0x000fea0003800000 */
        .weak           $__internal_0_$__cuda_sm3x_div_rn_noftz_f32_slowpath
        .type           $__internal_0_$__cuda_sm3x_div_rn_noftz_f32_slowpath,@function
        .size           $__internal_0_$__cuda_sm3x_div_rn_noftz_f32_slowpath,(.L_x_45 - $__internal_0_$__cuda_sm3x_div_rn_noftz_f32_slowpath)
$__internal_0_$__cuda_sm3x_div_rn_noftz_f32_slowpath:
[----:B------:R-:W-:Y:S01]  /*1f10*/  SHF.R.U32.HI R15, RZ, 0x17, R0 ;  /* 0x00000017ff0f7819 */ /* 0x000fe20000011600 */
[----:B------:R-:W-:Y:S01]  /*1f20*/  BSSY.RECONVERGENT B0, `(.L_x_33) ;  /* 0x0000062000007945 */ /* 0x000fe20003800200 */
[----:B------:R-:W-:Y:S02]  /*1f30*/  SHF.R.U32.HI R26, RZ, 0x17, R29 ;  /* 0x00000017ff1a7819 */ /* 0x000fe4000001161d */
[----:B------:R-:W-:Y:S02]  /*1f40*/  LOP3.LUT R15, R15, 0xff, RZ, 0xc0, !PT ;  /* 0x000000ff0f0f7812 */ /* 0x000fe400078ec0ff */
[----:B------:R-:W-:Y:S02]  /*1f50*/  LOP3.LUT R26, R26, 0xff, RZ, 0xc0, !PT ;  /* 0x000000ff1a1a7812 */ /* 0x000fe400078ec0ff */
[----:B------:R-:W-:Y:S02]  /*1f60*/  IADD3 R27, PT, PT, R15, -0x1, RZ ;  /* 0xffffffff0f1b7810 */ /* 0x000fe40007ffe0ff */
[----:B------:R-:W-:-:S02]  /*1f70*/  IADD3 R28, PT, PT, R26, -0x1, RZ ;  /* 0xffffffff1a1c7810 */ /* 0x000fc40007ffe0ff */
[----:B------:R-:W-:-:S04]  /*1f80*/  ISETP.GT.U32.AND P0, PT, R27, 0xfd, PT ;  /* 0x000000fd1b00780c */ /* 0x000fc80003f04070 */
[----:B------:R-:W-:-:S13]  /*1f90*/  ISETP.GT.U32.OR P0, PT, R28, 0xfd, P0 ;  /* 0x000000fd1c00780c */ /* 0x000fda0000704470 */
[----:B------:R-:W-:Y:S01]  /*1fa0*/  @!P0 MOV R17, RZ ;  /* 0x000000ff00118202 */ /* 0x000fe20000000f00 */
[----:B------:R-:W-:Y:S06]  /*1fb0*/  @!P0 BRA `(.L_x_34) ;  /* 0x00000000005c8947 */ /* 0x000fec0003800000 */
[----:B------:R-:W-:Y:S02]  /*1fc0*/  FSETP.GTU.FTZ.AND P0, PT, |R29|, +INF , PT ;  /* 0x7f8000001d00780b */ /* 0x000fe40003f1c200 */
[----:B------:R-:W-:-:S04]  /*1fd0*/  FSETP.GTU.FTZ.AND P1, PT, |R0|, +INF , PT ;  /* 0x7f8000000000780b */ /* 0x000fc80003f3c200 */
[----:B------:R-:W-:-:S13]  /*1fe0*/  PLOP3.LUT P0, PT, P0, P1, PT, 0xf8, 0x8f ;  /* 0x00000000008f781c */ /* 0x000fda0000703f70 */
[----:B------:R-:W-:Y:S05]  /*1ff0*/  @P0 BRA `(.L_x_35) ;  /* 0x00000004004c0947 */ /* 0x000fea0003800000 */
[----:B------:R-:W-:-:S13]  /*2000*/  LOP3.LUT P0, RZ, R0, 0x7fffffff, R29, 0xc8, !PT ;  /* 0x7fffffff00ff7812 */ /* 0x000fda000780c81d */
[----:B------:R-:W-:Y:S05]  /*2010*/  @!P0 BRA `(.L_x_36) ;  /* 0x00000004003c8947 */ /* 0x000fea0003800000 */
[C---:B------:R-:W-:Y:S02]  /*2020*/  FSETP.NEU.FTZ.AND P2, PT, |R29|.reuse, +INF , PT ;  /* 0x7f8000001d00780b */ /* 0x040fe40003f5d200 */
[----:B------:R-:W-:Y:S02]  /*2030*/  FSETP.NEU.FTZ.AND P1, PT, |R0|, +INF , PT ;  /* 0x7f8000000000780b */ /* 0x000fe40003f3d200 */
[----:B------:R-:W-:-:S11]  /*2040*/  FSETP.NEU.FTZ.AND P0, PT, |R29|, +INF , PT ;  /* 0x7f8000001d00780b */ /* 0x000fd60003f1d200 */
[----:B------:R-:W-:Y:S05]  /*2050*/  @!P1 BRA !P2, `(.L_x_36) ;  /* 0x00000004002c9947 */ /* 0x000fea0005000000 */
[----:B------:R-:W-:-:S04]  /*2060*/  LOP3.LUT P2, RZ, R29, 0x7fffffff, RZ, 0xc0, !PT ;  /* 0x7fffffff1dff7812 */ /* 0x000fc8000784c0ff */
[----:B------:R-:W-:-:S13]  /*2070*/  PLOP3.LUT P1, PT, P1, P2, PT, 0x2f, 0xf2 ;  /* 0x0000000000f2781c */ /* 0x000fda0000f24577 */
[----:B------:R-:W-:Y:S05]  /*2080*/  @P1 BRA `(.L_x_37) ;  /* 0x0000000400181947 */ /* 0x000fea0003800000 */
[----:B------:R-:W-:-:S04]  /*2090*/  LOP3.LUT P1, RZ, R0, 0x7fffffff, RZ, 0xc0, !PT ;  /* 0x7fffffff00ff7812 */ /* 0x000fc8000782c0ff */
[----:B------:R-:W-:-:S13]  /*20a0*/  PLOP3.LUT P0, PT, P0, P1, PT, 0x2f, 0xf2 ;  /* 0x0000000000f2781c */ /* 0x000fda0000702577 */
[----:B------:R-:W-:Y:S05]  /*20b0*/  @P0 BRA `(.L_x_38) ;  /* 0x0000000400000947 */ /* 0x000fea0003800000 */
[----:B------:R-:W-:Y:S02]  /*20c0*/  ISETP.GE.AND P0, PT, R28, RZ, PT ;  /* 0x000000ff1c00720c */ /* 0x000fe40003f06270 */
[----:B------:R-:W-:-:S11]  /*20d0*/  ISETP.GE.AND P1, PT, R27, RZ, PT ;  /* 0x000000ff1b00720c */ /* 0x000fd60003f26270 */
[----:B------:R-:W-:Y:S01]  /*20e0*/  @P0 MOV R17, RZ ;  /* 0x000000ff00110202 */ /* 0x000fe20000000f00 */
[----:B------:R-:W-:Y:S01]  /*20f0*/  @!P0 FFMA R29, R29, 1.84467440737095516160e+19, RZ ;  /* 0x5f8000001d1d8823 */ /* 0x000fe200000000ff */
[----:B------:R-:W-:Y:S01]  /*2100*/  @!P0 MOV R17, 0xffffffc0 ;  /* 0xffffffc000118802 */ /* 0x000fe20000000f00 */
[----:B------:R-:W-:-:S03]  /*2110*/  @!P1 FFMA R0, R0, 1.84467440737095516160e+19, RZ ;  /* 0x5f80000000009823 */ /* 0x000fc600000000ff */
[----:B------:R-:W-:-:S07]  /*2120*/  @!P1 IADD3 R17, PT, PT, R17, 0x40, RZ ;  /* 0x0000004011119810 */ /* 0x000fce0007ffe0ff */
.L_x_34:
[----:B------:R-:W-:Y:S01]  /*2130*/  LEA R27, R15, 0xc0800000, 0x17 ;  /* 0xc08000000f1b7811 */ /* 0x000fe200078eb8ff */
[----:B------:R-:W-:Y:S01]  /*2140*/  BSSY.RECONVERGENT B1, `(.L_x_39) ;  /* 0x0000036000017945 */ /* 0x000fe20003800200 */
[----:B------:R-:W-:Y:S02]  /*2150*/  IADD3 R26, PT, PT, R26, -0x7f, RZ ;  /* 0xffffff811a1a7810 */ /* 0x000fe40007ffe0ff */
[----:B------:R-:W-:-:S03]  /*2160*/  IADD3 R34, PT, PT, -R27, R0, RZ ;  /* 0x000000001b227210 */ /* 0x000fc60007ffe1ff */
[----:B------:R-:W-:Y:S01]  /*2170*/  IMAD R0, R26, -0x800000, R29 ;  /* 0xff8000001a007824 */ /* 0x000fe200078e021d */
[----:B------:R-:W0:Y:S01]  /*2180*/  MUFU.RCP R28, R34 ;  /* 0x00000022001c7308 */ /* 0x000e220000001000 */
[----:B------:R-:W-:Y:S01]  /*2190*/  FADD.FTZ R27, -R34, -RZ ;  /* 0x800000ff221b7221 */ /* 0x000fe20000010100 */
[----:B------:R-:W-:-:S04]  /*21a0*/  IADD3 R26, PT, PT, R26, 0x7f, -R15 ;  /* 0x0000007f1a1a7810 */ /* 0x000fc80007ffe80f */
[----:B------:R-:W-:Y:S01]  /*21b0*/  IADD3 R17, PT, PT, R26, R17, RZ ;  /* 0x000000111a117210 */ /* 0x000fe20007ffe0ff */
[----:B0-----:R-:W-:-:S04]  /*21c0*/  FFMA R31, R28, R27, 1 ;  /* 0x3f8000001c1f7423 */ /* 0x001fc8000000001b */
[----:B------:R-:W-:-:S04]  /*21d0*/  FFMA R31, R28, R31, R28 ;  /* 0x0000001f1c1f7223 */ /* 0x000fc8000000001c */
[----:B------:R-:W-:-:S04]  /*21e0*/  FFMA R28, R0, R31, RZ ;  /* 0x0000001f001c7223 */ /* 0x000fc800000000ff */
[----:B------:R-:W-:-:S04]  /*21f0*/  FFMA R29, R27, R28, R0 ;  /* 0x0000001c1b1d7223 */ /* 0x000fc80000000000 */
[----:B------:R-:W-:-:S04]  /*2200*/  FFMA R28, R31, R29, R28 ;  /* 0x0000001d1f1c7223 */ /* 0x000fc8000000001c */
[----:B------:R-:W-:-:S04]  /*2210*/  FFMA R27, R27, R28, R0 ;  /* 0x0000001c1b1b7223 */ /* 0x000fc80000000000 */
[----:B------:R-:W-:-:S05]  /*2220*/  FFMA R0, R31, R27, R28 ;  /* 0x0000001b1f007223 */ /* 0x000fca000000001c */
[----:B------:R-:W-:-:S04]  /*2230*/  SHF.R.U32.HI R15, RZ, 0x17, R0 ;  /* 0x00000017ff0f7819 */ /* 0x000fc80000011600 */
[----:B------:R-:W-:-:S04]  /*2240*/  LOP3.LUT R26, R15, 0xff, RZ, 0xc0, !PT ;  /* 0x000000ff0f1a7812 */ /* 0x000fc800078ec0ff */
[----:B------:R-:W-:-:S04]  /*2250*/  IADD3 R15, PT, PT, R26, R17, RZ ;  /* 0x000000111a0f7210 */ /* 0x000fc80007ffe0ff */
[----:B------:R-:W-:-:S04]  /*2260*/  IADD3 R26, PT, PT, R15, -0x1, RZ ;  /* 0xffffffff0f1a7810 */ /* 0x000fc80007ffe0ff */
[----:B------:R-:W-:-:S13]  /*2270*/  ISETP.GE.U32.AND P0, PT, R26, 0xfe, PT ;  /* 0x000000fe1a00780c */ /* 0x000fda0003f06070 */
[----:B------:R-:W-:Y:S05]  /*2280*/  @!P0 BRA `(.L_x_40) ;  /* 0x0000000000808947 */ /* 0x000fea0003800000 */
[----:B------:R-:W-:-:S13]  /*2290*/  ISETP.GT.AND P0, PT, R15, 0xfe, PT ;  /* 0x000000fe0f00780c */ /* 0x000fda0003f04270 */
[----:B------:R-:W-:Y:S05]  /*22a0*/  @P0 BRA `(.L_x_41) ;  /* 0x00000000006c0947 */ /* 0x000fea0003800000 */
[----:B------:R-:W-:-:S13]  /*22b0*/  ISETP.GE.AND P0, PT, R15, 0x1, PT ;  /* 0x000000010f00780c */ /* 0x000fda0003f06270 */
[----:B------:R-:W-:Y:S05]  /*22c0*/  @P0 BRA `(.L_x_42) ;  /* 0x0000000000740947 */ /* 0x000fea0003800000 */
[----:B------:R-:W-:Y:S02]  /*22d0*/  ISETP.GE.AND P0, PT, R15, -0x18, PT ;  /* 0xffffffe80f00780c */ /* 0x000fe40003f06270 */
[----:B------:R-:W-:-:S11]  /*22e0*/  LOP3.LUT R0, R0, 0x80000000, RZ, 0xc0, !PT ;  /* 0x8000000000007812 */ /* 0x000fd600078ec0ff */
[----:B------:R-:W-:Y:S05]  /*22f0*/  @!P0 BRA `(.L_x_42) ;  /* 0x0000000000688947 */ /* 0x000fea0003800000 */
[CCC-:B------:R-:W-:Y:S01]  /*2300*/  FFMA.RZ R17, R31.reuse, R27.reuse, R28.reuse ;  /* 0x0000001b1f117223 */ /* 0x1c0fe2000000c01c */
[CCC-:B------:R-:W-:Y:S01]  /*2310*/  FFMA.RP R26, R31.reuse, R27.reuse, R28.reuse ;  /* 0x0000001b1f1a7223 */ /* 0x1c0fe2000000801c */
[----:B------:R-:W-:Y:S01]  /*2320*/  FFMA.RM R31, R31, R27, R28 ;  /* 0x0000001b1f1f7223 */ /* 0x000fe2000000401c */
[----:B------:R-:W-:Y:S02]  /*2330*/  IADD3 R27, PT, PT, R15, 0x20, RZ ;  /* 0x000000200f1b7810 */ /* 0x000fe40007ffe0ff */
[----:B------:R-:W-:Y:S02]  /*2340*/  LOP3.LUT R17, R17, 0x7fffff, RZ, 0xc0, !PT ;  /* 0x007fffff11117812 */ /* 0x000fe400078ec0ff */
[----:B------:R-:W-:Y:S02]  /*2350*/  ISETP.NE.AND P2, PT, R15, RZ, PT ;  /* 0x000000ff0f00720c */ /* 0x000fe40003f45270 */
[----:B------:R-:W-:Y:S02]  /*2360*/  LOP3.LUT R28, R17, 0x800000, RZ, 0xfc, !PT ;  /* 0x00800000111c7812 */ /* 0x000fe400078efcff */
[----:B------:R-:W-:-:S02]  /*2370*/  ISETP.NE.AND P1, PT, R15, RZ, PT ;  /* 0x000000ff0f00720c */ /* 0x000fc40003f25270 */
[----:B------:R-:W-:Y:S02]  /*2380*/  IADD3 R15, PT, PT, -R15, RZ, RZ ;  /* 0x000000ff0f0f7210 */ /* 0x000fe40007ffe1ff */
[----:B------:R-:W-:Y:S02]  /*2390*/  SHF.L.U32 R27, R28, R27, RZ ;  /* 0x0000001b1c1b7219 */ /* 0x000fe400000006ff */
[----:B------:R-:W-:Y:S02]  /*23a0*/  FSETP.NEU.FTZ.AND P0, PT, R26, R31, PT ;  /* 0x0000001f1a00720b */ /* 0x000fe40003f1d000 */
[----:B------:R-:W-:Y:S02]  /*23b0*/  SEL R15, R15, RZ, P2 ;  /* 0x000000ff0f0f7207 */ /* 0x000fe40001000000 */
[----:B------:R-:W-:Y:S02]  /*23c0*/  ISETP.NE.AND P1, PT, R27, RZ, P1 ;  /* 0x000000ff1b00720c */ /* 0x000fe40000f25270 */
[----:B------:R-:W-:-:S02]  /*23d0*/  SHF.R.U32.HI R28, RZ, R15, R28 ;  /* 0x0000000fff1c7219 */ /* 0x000fc4000001161c */
[----:B------:R-:W-:Y:S02]  /*23e0*/  PLOP3.LUT P0, PT, P0, P1, PT, 0xf8, 0x8f ;  /* 0x00000000008f781c */ /* 0x000fe40000703f70 */
[----:B------:R-:W-:Y:S02]  /*23f0*/  SHF.R.U32.HI R17, RZ, 0x1, R28 ;  /* 0x00000001ff117819 */ /* 0x000fe4000001161c */
[----:B------:R-:W-:-:S04]  /*2400*/  SEL R26, RZ, 0x1, !P0 ;  /* 0x00000001ff1a7807 */ /* 0x000fc80004000000 */
[----:B------:R-:W-:-:S04]  /*2410*/  LOP3.LUT R15, R26, 0x1, R17, 0xf8, !PT ;  /* 0x000000011a0f7812 */ /* 0x000fc800078ef811 */
[----:B------:R-:W-:-:S04]  /*2420*/  LOP3.LUT R28, R15, R28, RZ, 0xc0, !PT ;  /* 0x0000001c0f1c7212 */ /* 0x000fc800078ec0ff */
[----:B------:R-:W-:-:S04]  /*2430*/  IADD3 R17, PT, PT, R17, R28, RZ ;  /* 0x0000001c11117210 */ /* 0x000fc80007ffe0ff */
[----:B------:R-:W-:Y:S01]  /*2440*/  LOP3.LUT R0, R17, R0, RZ, 0xfc, !PT ;  /* 0x0000000011007212 */ /* 0x000fe200078efcff */
[----:B------:R-:W-:Y:S06]  /*2450*/  BRA `(.L_x_42) ;  /* 0x0000000000107947 */ /* 0x000fec0003800000 */
.L_x_41:
[----:B------:R-:W-:-:S04]  /*2460*/  LOP3.LUT R0, R0, 0x80000000, RZ, 0xc0, !PT ;  /* 0x8000000000007812 */ /* 0x000fc800078ec0ff */
[----:B------:R-:W-:Y:S01]  /*2470*/  LOP3.LUT R0, R0, 0x7f800000, RZ, 0xfc, !PT ;  /* 0x7f80000000007812 */ /* 0x000fe200078efcff */
[----:B------:R-:W-:Y:S06]  /*2480*/  BRA `(.L_x_42) ;  /* 0x0000000000047947 */ /* 0x000fec0003800000 */
.L_x_40:
[----:B------:R-:W-:-:S07]  /*2490*/  LEA R0, R17, R0, 0x17 ;  /* 0x0000000011007211 */ /* 0x000fce00078eb8ff */
.L_x_42:
[----:B------:R-:W-:Y:S05]  /*24a0*/  BSYNC.RECONVERGENT B1 ;  /* 0x0000000000017941 */ /* 0x000fea0003800200 */
.L_x_39:
[----:B------:R-:W-:Y:S05]  /*24b0*/  BRA `(.L_x_43) ;  /* 0x0000000000207947 */ /* 0x000fea0003800000 */
.L_x_38:
[----:B------:R-:W-:-:S04]  /*24c0*/  LOP3.LUT R0, R0, 0x80000000, R29, 0x48, !PT ;  /* 0x8000000000007812 */ /* 0x000fc800078e481d */
[----:B------:R-:W-:Y:S01]  /*24d0*/  LOP3.LUT R0, R0, 0x7f800000, RZ, 0xfc, !PT ;  /* 0x7f80000000007812 */ /* 0x000fe200078efcff */
[----:B------:R-:W-:Y:S06]  /*24e0*/  BRA `(.L_x_43) ;  /* 0x0000000000147947 */ /* 0x000fec0003800000 */
.L_x_37:
[----:B------:R-:W-:Y:S01]  /*24f0*/  LOP3.LUT R0, R0, 0x80000000, R29, 0x48, !PT ;  /* 0x8000000000007812 */ /* 0x000fe200078e481d */
[----:B------:R-:W-:Y:S06]  /*2500*/  BRA `(.L_x_43) ;  /* 0x00000000000c7947 */ /* 0x000fec0003800000 */
.L_x_36:
[----:B------:R-:W0:Y:S01]  /*2510*/  MUFU.RSQ R0, -QNAN ;  /* 0xffc0000000007908 */ /* 0x000e220000001400 */
[----:B------:R-:W-:Y:S05]  /*2520*/  BRA `(.L_x_43) ;  /* 0x0000000000047947 */ /* 0x000fea0003800000 */
.L_x_35:
[----:B------:R-:W-:-:S07]  /*2530*/  FADD.FTZ R0, R29, R0 ;  /* 0x000000001d007221 */ /* 0x000fce0000010000 */
.L_x_43:
[----:B------:R-:W-:Y:S05]  /*2540*/  BSYNC.RECONVERGENT B0 ;  /* 0x0000000000007941 */ /* 0x000fea0003800200 */
.L_x_33:
[----:B------:R-:W-:Y:S01]  /*2550*/  HFMA2 R27, -RZ, RZ, 0, 0 ;  /* 0x00000000ff1b7431 */ /* 0x000fe200000001ff */
[----:B------:R-:W-:-:S04]  /*2560*/  MOV R26, R4 ;  /* 0x00000004001a7202 */ /* 0x000fc80000000f00 */
[----:B0-----:R-:W-:Y:S05]  /*2570*/  RET.REL.NODEC R26 `(_Z10compWithinPfiiPiiS0_S_fi) ;  /* 0xffffffd81aa07950 */ /* 0x001fea0003c3ffff */
.L_x_44:
[----:B------:R-:W-:-:S00]  /*2580*/  BRA `(.L_x_44) ;  /* 0xfffffffc00fc7947 */ /* 0x000fc0000383ffff */
[----:B------:R-:W-:-:S00]  /*2590*/  NOP ;  /* 0x0000000000007918 */ /* 0x000fc00000000000 */
        /* <DEDUP_REMOVED lines=14> */
.L_x_45:


//--------------------- .nv.shared.reserved.0     --------------------------
	.section	.nv.shared.reserved.0,"aw",@nobits
	.weak		__nv_reservedSMEM_offset_0_alias
	.size		__nv_reservedSMEM_offset_0_alias, 0, 64
	.other		__nv_reservedSMEM_offset_0_alias,@"STO_CUDA_RESERVED_SHARED STV_DEFAULT"
__nv_reservedSMEM_offset_0_alias:
	.zero		0
	.zero		64


//--------------------- .nv.constant0._Z10compWithinPfiiPiiS0_S_fi --------------------------
	.section	.nv.constant0._Z10compWithinPfiiPiiS0_S_fi,"a",@progbits
	.sectionflags	@""
	.align	4
.nv.constant0._Z10compWithinPfiiPiiS0_S_fi:
	.zero		952


//--------------------- SYMBOLS --------------------------

	.type		.nv.reservedSmem.offset0,@object
	.size		.nv.reservedSmem.offset0,0x4
